//
// Generated by NVIDIA NVVM Compiler
//
// Compiler Build ID: CL-36424714
// Cuda compilation tools, release 13.0, V13.0.88
// Based on NVVM 20.0.0
//

.version 9.0
.target sm_100
.address_size 64

	// .globl	_Z17reduction1_kernelILj1EEvPiPKim
.extern .shared .align 16 .b8 sPartials[];

.visible .entry _Z17reduction1_kernelILj1EEvPiPKim(
	.param .u64 .ptr .align 1 _Z17reduction1_kernelILj1EEvPiPKim_param_0,
	.param .u64 .ptr .align 1 _Z17reduction1_kernelILj1EEvPiPKim_param_1,
	.param .u64 _Z17reduction1_kernelILj1EEvPiPKim_param_2
)
{
	.reg .pred 	%p<22>;
	.reg .b32 	%r<65>;
	.reg .b64 	%rd<15>;

	ld.param.u64 	%rd6, [_Z17reduction1_kernelILj1EEvPiPKim_param_0];
	ld.param.u64 	%rd7, [_Z17reduction1_kernelILj1EEvPiPKim_param_1];
	ld.param.u64 	%rd8, [_Z17reduction1_kernelILj1EEvPiPKim_param_2];
	mov.u32 	%r1, %tid.x;
	mov.u32 	%r2, %ctaid.x;
	add.s32 	%r12, %r2, %r1;
	cvt.u64.u32 	%rd14, %r12;
	setp.le.u64 	%p1, %rd8, %rd14;
	mov.b32 	%r62, 0;
	@%p1 bra 	$L__BB0_3;
	mov.u32 	%r14, %nctaid.x;
	cvt.u64.u32 	%rd2, %r14;
	cvta.to.global.u64 	%rd3, %rd7;
	mov.b32 	%r62, 0;
$L__BB0_2:
	shl.b64 	%rd9, %rd14, 2;
	add.s64 	%rd10, %rd3, %rd9;
	ld.global.u32 	%r15, [%rd10];
	add.s32 	%r62, %r15, %r62;
	add.s64 	%rd14, %rd14, %rd2;
	setp.lt.u64 	%p2, %rd14, %rd8;
	@%p2 bra 	$L__BB0_2;
$L__BB0_3:
	shl.b32 	%r16, %r1, 2;
	mov.u32 	%r17, sPartials;
	add.s32 	%r6, %r17, %r16;
	st.shared.u32 	[%r6], %r62;
	bar.sync 	0;
	mov.u32 	%r10, %ntid.x;
	add.s32 	%r18, %r10, -1;
	and.b32  	%r19, %r10, %r18;
	setp.eq.s32 	%p3, %r19, 0;
	@%p3 bra 	$L__BB0_8;
$L__BB0_4:
	add.s32 	%r20, %r10, -1;
	and.b32  	%r10, %r20, %r10;
	add.s32 	%r21, %r10, -1;
	and.b32  	%r22, %r10, %r21;
	setp.ne.s32 	%p4, %r22, 0;
	@%p4 bra 	$L__BB0_4;
	setp.lt.u32 	%p5, %r1, %r10;
	@%p5 bra 	$L__BB0_7;
	ld.shared.u32 	%r23, [%r6];
	sub.s32 	%r24, %r1, %r10;
	shl.b32 	%r25, %r24, 2;
	add.s32 	%r27, %r17, %r25;
	ld.shared.u32 	%r28, [%r27];
	add.s32 	%r29, %r28, %r23;
	st.shared.u32 	[%r27], %r29;
$L__BB0_7:
	bar.sync 	0;
$L__BB0_8:
	setp.lt.u32 	%p6, %r10, 1024;
	@%p6 bra 	$L__BB0_12;
	setp.gt.u32 	%p10, %r1, 511;
	@%p10 bra 	$L__BB0_11;
	ld.shared.u32 	%r30, [%r6+2048];
	ld.shared.u32 	%r31, [%r6];
	add.s32 	%r32, %r31, %r30;
	st.shared.u32 	[%r6], %r32;
$L__BB0_11:
	bar.sync 	0;
	bra.uni 	$L__BB0_13;
$L__BB0_12:
	setp.lt.u32 	%p7, %r10, 512;
	@%p7 bra 	$L__BB0_16;
$L__BB0_13:
	setp.gt.u32 	%p11, %r1, 255;
	@%p11 bra 	$L__BB0_15;
	ld.shared.u32 	%r33, [%r6+1024];
	ld.shared.u32 	%r34, [%r6];
	add.s32 	%r35, %r34, %r33;
	st.shared.u32 	[%r6], %r35;
$L__BB0_15:
	bar.sync 	0;
	bra.uni 	$L__BB0_17;
$L__BB0_16:
	setp.lt.u32 	%p8, %r10, 256;
	@%p8 bra 	$L__BB0_20;
$L__BB0_17:
	setp.gt.u32 	%p12, %r1, 127;
	@%p12 bra 	$L__BB0_19;
	ld.shared.u32 	%r36, [%r6+512];
	ld.shared.u32 	%r37, [%r6];
	add.s32 	%r38, %r37, %r36;
	st.shared.u32 	[%r6], %r38;
$L__BB0_19:
	bar.sync 	0;
	bra.uni 	$L__BB0_21;
$L__BB0_20:
	setp.lt.u32 	%p9, %r10, 128;
	@%p9 bra 	$L__BB0_24;
$L__BB0_21:
	setp.gt.u32 	%p13, %r1, 63;
	@%p13 bra 	$L__BB0_23;
	ld.shared.u32 	%r39, [%r6+256];
	ld.shared.u32 	%r40, [%r6];
	add.s32 	%r41, %r40, %r39;
	st.shared.u32 	[%r6], %r41;
$L__BB0_23:
	bar.sync 	0;
$L__BB0_24:
	setp.gt.u32 	%p14, %r1, 31;
	@%p14 bra 	$L__BB0_39;
	setp.lt.u32 	%p15, %r10, 64;
	@%p15 bra 	$L__BB0_27;
	ld.volatile.shared.u32 	%r42, [%r6+128];
	ld.volatile.shared.u32 	%r43, [%r6];
	add.s32 	%r44, %r43, %r42;
	st.volatile.shared.u32 	[%r6], %r44;
	bra.uni 	$L__BB0_28;
$L__BB0_27:
	setp.lt.u32 	%p16, %r10, 32;
	@%p16 bra 	$L__BB0_29;
$L__BB0_28:
	ld.volatile.shared.u32 	%r45, [%r6+64];
	ld.volatile.shared.u32 	%r46, [%r6];
	add.s32 	%r47, %r46, %r45;
	st.volatile.shared.u32 	[%r6], %r47;
	bra.uni 	$L__BB0_30;
$L__BB0_29:
	setp.lt.u32 	%p17, %r10, 16;
	@%p17 bra 	$L__BB0_31;
$L__BB0_30:
	ld.volatile.shared.u32 	%r48, [%r6+32];
	ld.volatile.shared.u32 	%r49, [%r6];
	add.s32 	%r50, %r49, %r48;
	st.volatile.shared.u32 	[%r6], %r50;
	bra.uni 	$L__BB0_32;
$L__BB0_31:
	setp.lt.u32 	%p18, %r10, 8;
	@%p18 bra 	$L__BB0_33;
$L__BB0_32:
	ld.volatile.shared.u32 	%r51, [%r6+16];
	ld.volatile.shared.u32 	%r52, [%r6];
	add.s32 	%r53, %r52, %r51;
	st.volatile.shared.u32 	[%r6], %r53;
	bra.uni 	$L__BB0_34;
$L__BB0_33:
	setp.lt.u32 	%p19, %r10, 4;
	@%p19 bra 	$L__BB0_35;
$L__BB0_34:
	ld.volatile.shared.u32 	%r54, [%r6+8];
	ld.volatile.shared.u32 	%r55, [%r6];
	add.s32 	%r56, %r55, %r54;
	st.volatile.shared.u32 	[%r6], %r56;
	bra.uni 	$L__BB0_36;
$L__BB0_35:
	setp.lt.u32 	%p20, %r10, 2;
	@%p20 bra 	$L__BB0_37;
$L__BB0_36:
	ld.volatile.shared.u32 	%r57, [%r6+4];
	ld.volatile.shared.u32 	%r58, [%r6];
	add.s32 	%r59, %r58, %r57;
	st.volatile.shared.u32 	[%r6], %r59;
$L__BB0_37:
	setp.ne.s32 	%p21, %r1, 0;
	@%p21 bra 	$L__BB0_39;
	ld.volatile.shared.u32 	%r60, [sPartials];
	cvta.to.global.u64 	%rd11, %rd6;
	mul.wide.u32 	%rd12, %r2, 4;
	add.s64 	%rd13, %rd11, %rd12;
	st.global.u32 	[%rd13], %r60;
$L__BB0_39:
	ret;

}
	// .globl	_Z17reduction1_kernelILj2EEvPiPKim
.visible .entry _Z17reduction1_kernelILj2EEvPiPKim(
	.param .u64 .ptr .align 1 _Z17reduction1_kernelILj2EEvPiPKim_param_0,
	.param .u64 .ptr .align 1 _Z17reduction1_kernelILj2EEvPiPKim_param_1,
	.param .u64 _Z17reduction1_kernelILj2EEvPiPKim_param_2
)
{
	.reg .pred 	%p<22>;
	.reg .b32 	%r<67>;
	.reg .b64 	%rd<15>;

	ld.param.u64 	%rd6, [_Z17reduction1_kernelILj2EEvPiPKim_param_0];
	ld.param.u64 	%rd7, [_Z17reduction1_kernelILj2EEvPiPKim_param_1];
	ld.param.u64 	%rd8, [_Z17reduction1_kernelILj2EEvPiPKim_param_2];
	mov.u32 	%r1, %tid.x;
	mov.u32 	%r2, %ctaid.x;
	shl.b32 	%r12, %r2, 1;
	add.s32 	%r13, %r12, %r1;
	cvt.u64.u32 	%rd14, %r13;
	setp.le.u64 	%p1, %rd8, %rd14;
	mov.b32 	%r64, 0;
	@%p1 bra 	$L__BB1_3;
	mov.u32 	%r15, %nctaid.x;
	shl.b32 	%r16, %r15, 1;
	cvt.u64.u32 	%rd2, %r16;
	cvta.to.global.u64 	%rd3, %rd7;
	mov.b32 	%r64, 0;
$L__BB1_2:
	shl.b64 	%rd9, %rd14, 2;
	add.s64 	%rd10, %rd3, %rd9;
	ld.global.u32 	%r17, [%rd10];
	add.s32 	%r64, %r17, %r64;
	add.s64 	%rd14, %rd14, %rd2;
	setp.lt.u64 	%p2, %rd14, %rd8;
	@%p2 bra 	$L__BB1_2;
$L__BB1_3:
	shl.b32 	%r18, %r1, 2;
	mov.u32 	%r19, sPartials;
	add.s32 	%r6, %r19, %r18;
	st.shared.u32 	[%r6], %r64;
	bar.sync 	0;
	mov.u32 	%r10, %ntid.x;
	add.s32 	%r20, %r10, -1;
	and.b32  	%r21, %r10, %r20;
	setp.eq.s32 	%p3, %r21, 0;
	@%p3 bra 	$L__BB1_8;
$L__BB1_4:
	add.s32 	%r22, %r10, -1;
	and.b32  	%r10, %r22, %r10;
	add.s32 	%r23, %r10, -1;
	and.b32  	%r24, %r10, %r23;
	setp.ne.s32 	%p4, %r24, 0;
	@%p4 bra 	$L__BB1_4;
	setp.lt.u32 	%p5, %r1, %r10;
	@%p5 bra 	$L__BB1_7;
	ld.shared.u32 	%r25, [%r6];
	sub.s32 	%r26, %r1, %r10;
	shl.b32 	%r27, %r26, 2;
	add.s32 	%r29, %r19, %r27;
	ld.shared.u32 	%r30, [%r29];
	add.s32 	%r31, %r30, %r25;
	st.shared.u32 	[%r29], %r31;
$L__BB1_7:
	bar.sync 	0;
$L__BB1_8:
	setp.lt.u32 	%p6, %r10, 1024;
	@%p6 bra 	$L__BB1_12;
	setp.gt.u32 	%p10, %r1, 511;
	@%p10 bra 	$L__BB1_11;
	ld.shared.u32 	%r32, [%r6+2048];
	ld.shared.u32 	%r33, [%r6];
	add.s32 	%r34, %r33, %r32;
	st.shared.u32 	[%r6], %r34;
$L__BB1_11:
	bar.sync 	0;
	bra.uni 	$L__BB1_13;
$L__BB1_12:
	setp.lt.u32 	%p7, %r10, 512;
	@%p7 bra 	$L__BB1_16;
$L__BB1_13:
	setp.gt.u32 	%p11, %r1, 255;
	@%p11 bra 	$L__BB1_15;
	ld.shared.u32 	%r35, [%r6+1024];
	ld.shared.u32 	%r36, [%r6];
	add.s32 	%r37, %r36, %r35;
	st.shared.u32 	[%r6], %r37;
$L__BB1_15:
	bar.sync 	0;
	bra.uni 	$L__BB1_17;
$L__BB1_16:
	setp.lt.u32 	%p8, %r10, 256;
	@%p8 bra 	$L__BB1_20;
$L__BB1_17:
	setp.gt.u32 	%p12, %r1, 127;
	@%p12 bra 	$L__BB1_19;
	ld.shared.u32 	%r38, [%r6+512];
	ld.shared.u32 	%r39, [%r6];
	add.s32 	%r40, %r39, %r38;
	st.shared.u32 	[%r6], %r40;
$L__BB1_19:
	bar.sync 	0;
	bra.uni 	$L__BB1_21;
$L__BB1_20:
	setp.lt.u32 	%p9, %r10, 128;
	@%p9 bra 	$L__BB1_24;
$L__BB1_21:
	setp.gt.u32 	%p13, %r1, 63;
	@%p13 bra 	$L__BB1_23;
	ld.shared.u32 	%r41, [%r6+256];
	ld.shared.u32 	%r42, [%r6];
	add.s32 	%r43, %r42, %r41;
	st.shared.u32 	[%r6], %r43;
$L__BB1_23:
	bar.sync 	0;
$L__BB1_24:
	setp.gt.u32 	%p14, %r1, 31;
	@%p14 bra 	$L__BB1_39;
	setp.lt.u32 	%p15, %r10, 64;
	@%p15 bra 	$L__BB1_27;
	ld.volatile.shared.u32 	%r44, [%r6+128];
	ld.volatile.shared.u32 	%r45, [%r6];
	add.s32 	%r46, %r45, %r44;
	st.volatile.shared.u32 	[%r6], %r46;
	bra.uni 	$L__BB1_28;
$L__BB1_27:
	setp.lt.u32 	%p16, %r10, 32;
	@%p16 bra 	$L__BB1_29;
$L__BB1_28:
	ld.volatile.shared.u32 	%r47, [%r6+64];
	ld.volatile.shared.u32 	%r48, [%r6];
	add.s32 	%r49, %r48, %r47;
	st.volatile.shared.u32 	[%r6], %r49;
	bra.uni 	$L__BB1_30;
$L__BB1_29:
	setp.lt.u32 	%p17, %r10, 16;
	@%p17 bra 	$L__BB1_31;
$L__BB1_30:
	ld.volatile.shared.u32 	%r50, [%r6+32];
	ld.volatile.shared.u32 	%r51, [%r6];
	add.s32 	%r52, %r51, %r50;
	st.volatile.shared.u32 	[%r6], %r52;
	bra.uni 	$L__BB1_32;
$L__BB1_31:
	setp.lt.u32 	%p18, %r10, 8;
	@%p18 bra 	$L__BB1_33;
$L__BB1_32:
	ld.volatile.shared.u32 	%r53, [%r6+16];
	ld.volatile.shared.u32 	%r54, [%r6];
	add.s32 	%r55, %r54, %r53;
	st.volatile.shared.u32 	[%r6], %r55;
	bra.uni 	$L__BB1_34;
$L__BB1_33:
	setp.lt.u32 	%p19, %r10, 4;
	@%p19 bra 	$L__BB1_35;
$L__BB1_34:
	ld.volatile.shared.u32 	%r56, [%r6+8];
	ld.volatile.shared.u32 	%r57, [%r6];
	add.s32 	%r58, %r57, %r56;
	st.volatile.shared.u32 	[%r6], %r58;
	bra.uni 	$L__BB1_36;
$L__BB1_35:
	setp.lt.u32 	%p20, %r10, 2;
	@%p20 bra 	$L__BB1_37;
$L__BB1_36:
	ld.volatile.shared.u32 	%r59, [%r6+4];
	ld.volatile.shared.u32 	%r60, [%r6];
	add.s32 	%r61, %r60, %r59;
	st.volatile.shared.u32 	[%r6], %r61;
$L__BB1_37:
	setp.ne.s32 	%p21, %r1, 0;
	@%p21 bra 	$L__BB1_39;
	ld.volatile.shared.u32 	%r62, [sPartials];
	cvta.to.global.u64 	%rd11, %rd6;
	mul.wide.u32 	%rd12, %r2, 4;
	add.s64 	%rd13, %rd11, %rd12;
	st.global.u32 	[%rd13], %r62;
$L__BB1_39:
	ret;

}
	// .globl	_Z17reduction1_kernelILj4EEvPiPKim
.visible .entry _Z17reduction1_kernelILj4EEvPiPKim(
	.param .u64 .ptr .align 1 _Z17reduction1_kernelILj4EEvPiPKim_param_0,
	.param .u64 .ptr .align 1 _Z17reduction1_kernelILj4EEvPiPKim_param_1,
	.param .u64 _Z17reduction1_kernelILj4EEvPiPKim_param_2
)
{
	.reg .pred 	%p<22>;
	.reg .b32 	%r<67>;
	.reg .b64 	%rd<15>;

	ld.param.u64 	%rd6, [_Z17reduction1_kernelILj4EEvPiPKim_param_0];
	ld.param.u64 	%rd7, [_Z17reduction1_kernelILj4EEvPiPKim_param_1];
	ld.param.u64 	%rd8, [_Z17reduction1_kernelILj4EEvPiPKim_param_2];
	mov.u32 	%r1, %tid.x;
	mov.u32 	%r2, %ctaid.x;
	shl.b32 	%r12, %r2, 2;
	add.s32 	%r13, %r12, %r1;
	cvt.u64.u32 	%rd14, %r13;
	setp.le.u64 	%p1, %rd8, %rd14;
	mov.b32 	%r64, 0;
	@%p1 bra 	$L__BB2_3;
	mov.u32 	%r15, %nctaid.x;
	shl.b32 	%r16, %r15, 2;
	cvt.u64.u32 	%rd2, %r16;
	cvta.to.global.u64 	%rd3, %rd7;
	mov.b32 	%r64, 0;
$L__BB2_2:
	shl.b64 	%rd9, %rd14, 2;
	add.s64 	%rd10, %rd3, %rd9;
	ld.global.u32 	%r17, [%rd10];
	add.s32 	%r64, %r17, %r64;
	add.s64 	%rd14, %rd14, %rd2;
	setp.lt.u64 	%p2, %rd14, %rd8;
	@%p2 bra 	$L__BB2_2;
$L__BB2_3:
	shl.b32 	%r18, %r1, 2;
	mov.u32 	%r19, sPartials;
	add.s32 	%r6, %r19, %r18;
	st.shared.u32 	[%r6], %r64;
	bar.sync 	0;
	mov.u32 	%r10, %ntid.x;
	add.s32 	%r20, %r10, -1;
	and.b32  	%r21, %r10, %r20;
	setp.eq.s32 	%p3, %r21, 0;
	@%p3 bra 	$L__BB2_8;
$L__BB2_4:
	add.s32 	%r22, %r10, -1;
	and.b32  	%r10, %r22, %r10;
	add.s32 	%r23, %r10, -1;
	and.b32  	%r24, %r10, %r23;
	setp.ne.s32 	%p4, %r24, 0;
	@%p4 bra 	$L__BB2_4;
	setp.lt.u32 	%p5, %r1, %r10;
	@%p5 bra 	$L__BB2_7;
	ld.shared.u32 	%r25, [%r6];
	sub.s32 	%r26, %r1, %r10;
	shl.b32 	%r27, %r26, 2;
	add.s32 	%r29, %r19, %r27;
	ld.shared.u32 	%r30, [%r29];
	add.s32 	%r31, %r30, %r25;
	st.shared.u32 	[%r29], %r31;
$L__BB2_7:
	bar.sync 	0;
$L__BB2_8:
	setp.lt.u32 	%p6, %r10, 1024;
	@%p6 bra 	$L__BB2_12;
	setp.gt.u32 	%p10, %r1, 511;
	@%p10 bra 	$L__BB2_11;
	ld.shared.u32 	%r32, [%r6+2048];
	ld.shared.u32 	%r33, [%r6];
	add.s32 	%r34, %r33, %r32;
	st.shared.u32 	[%r6], %r34;
$L__BB2_11:
	bar.sync 	0;
	bra.uni 	$L__BB2_13;
$L__BB2_12:
	setp.lt.u32 	%p7, %r10, 512;
	@%p7 bra 	$L__BB2_16;
$L__BB2_13:
	setp.gt.u32 	%p11, %r1, 255;
	@%p11 bra 	$L__BB2_15;
	ld.shared.u32 	%r35, [%r6+1024];
	ld.shared.u32 	%r36, [%r6];
	add.s32 	%r37, %r36, %r35;
	st.shared.u32 	[%r6], %r37;
$L__BB2_15:
	bar.sync 	0;
	bra.uni 	$L__BB2_17;
$L__BB2_16:
	setp.lt.u32 	%p8, %r10, 256;
	@%p8 bra 	$L__BB2_20;
$L__BB2_17:
	setp.gt.u32 	%p12, %r1, 127;
	@%p12 bra 	$L__BB2_19;
	ld.shared.u32 	%r38, [%r6+512];
	ld.shared.u32 	%r39, [%r6];
	add.s32 	%r40, %r39, %r38;
	st.shared.u32 	[%r6], %r40;
$L__BB2_19:
	bar.sync 	0;
	bra.uni 	$L__BB2_21;
$L__BB2_20:
	setp.lt.u32 	%p9, %r10, 128;
	@%p9 bra 	$L__BB2_24;
$L__BB2_21:
	setp.gt.u32 	%p13, %r1, 63;
	@%p13 bra 	$L__BB2_23;
	ld.shared.u32 	%r41, [%r6+256];
	ld.shared.u32 	%r42, [%r6];
	add.s32 	%r43, %r42, %r41;
	st.shared.u32 	[%r6], %r43;
$L__BB2_23:
	bar.sync 	0;
$L__BB2_24:
	setp.gt.u32 	%p14, %r1, 31;
	@%p14 bra 	$L__BB2_39;
	setp.lt.u32 	%p15, %r10, 64;
	@%p15 bra 	$L__BB2_27;
	ld.volatile.shared.u32 	%r44, [%r6+128];
	ld.volatile.shared.u32 	%r45, [%r6];
	add.s32 	%r46, %r45, %r44;
	st.volatile.shared.u32 	[%r6], %r46;
	bra.uni 	$L__BB2_28;
$L__BB2_27:
	setp.lt.u32 	%p16, %r10, 32;
	@%p16 bra 	$L__BB2_29;
$L__BB2_28:
	ld.volatile.shared.u32 	%r47, [%r6+64];
	ld.volatile.shared.u32 	%r48, [%r6];
	add.s32 	%r49, %r48, %r47;
	st.volatile.shared.u32 	[%r6], %r49;
	bra.uni 	$L__BB2_30;
$L__BB2_29:
	setp.lt.u32 	%p17, %r10, 16;
	@%p17 bra 	$L__BB2_31;
$L__BB2_30:
	ld.volatile.shared.u32 	%r50, [%r6+32];
	ld.volatile.shared.u32 	%r51, [%r6];
	add.s32 	%r52, %r51, %r50;
	st.volatile.shared.u32 	[%r6], %r52;
	bra.uni 	$L__BB2_32;
$L__BB2_31:
	setp.lt.u32 	%p18, %r10, 8;
	@%p18 bra 	$L__BB2_33;
$L__BB2_32:
	ld.volatile.shared.u32 	%r53, [%r6+16];
	ld.volatile.shared.u32 	%r54, [%r6];
	add.s32 	%r55, %r54, %r53;
	st.volatile.shared.u32 	[%r6], %r55;
	bra.uni 	$L__BB2_34;
$L__BB2_33:
	setp.lt.u32 	%p19, %r10, 4;
	@%p19 bra 	$L__BB2_35;
$L__BB2_34:
	ld.volatile.shared.u32 	%r56, [%r6+8];
	ld.volatile.shared.u32 	%r57, [%r6];
	add.s32 	%r58, %r57, %r56;
	st.volatile.shared.u32 	[%r6], %r58;
	bra.uni 	$L__BB2_36;
$L__BB2_35:
	setp.lt.u32 	%p20, %r10, 2;
	@%p20 bra 	$L__BB2_37;
$L__BB2_36:
	ld.volatile.shared.u32 	%r59, [%r6+4];
	ld.volatile.shared.u32 	%r60, [%r6];
	add.s32 	%r61, %r60, %r59;
	st.volatile.shared.u32 	[%r6], %r61;
$L__BB2_37:
	setp.ne.s32 	%p21, %r1, 0;
	@%p21 bra 	$L__BB2_39;
	ld.volatile.shared.u32 	%r62, [sPartials];
	cvta.to.global.u64 	%rd11, %rd6;
	mul.wide.u32 	%rd12, %r2, 4;
	add.s64 	%rd13, %rd11, %rd12;
	st.global.u32 	[%rd13], %r62;
$L__BB2_39:
	ret;

}
	// .globl	_Z17reduction1_kernelILj8EEvPiPKim
.visible .entry _Z17reduction1_kernelILj8EEvPiPKim(
	.param .u64 .ptr .align 1 _Z17reduction1_kernelILj8EEvPiPKim_param_0,
	.param .u64 .ptr .align 1 _Z17reduction1_kernelILj8EEvPiPKim_param_1,
	.param .u64 _Z17reduction1_kernelILj8EEvPiPKim_param_2
)
{
	.reg .pred 	%p<22>;
	.reg .b32 	%r<67>;
	.reg .b64 	%rd<15>;

	ld.param.u64 	%rd6, [_Z17reduction1_kernelILj8EEvPiPKim_param_0];
	ld.param.u64 	%rd7, [_Z17reduction1_kernelILj8EEvPiPKim_param_1];
	ld.param.u64 	%rd8, [_Z17reduction1_kernelILj8EEvPiPKim_param_2];
	mov.u32 	%r1, %tid.x;
	mov.u32 	%r2, %ctaid.x;
	shl.b32 	%r12, %r2, 3;
	add.s32 	%r13, %r12, %r1;
	cvt.u64.u32 	%rd14, %r13;
	setp.le.u64 	%p1, %rd8, %rd14;
	mov.b32 	%r64, 0;
	@%p1 bra 	$L__BB3_3;
	mov.u32 	%r15, %nctaid.x;
	shl.b32 	%r16, %r15, 3;
	cvt.u64.u32 	%rd2, %r16;
	cvta.to.global.u64 	%rd3, %rd7;
	mov.b32 	%r64, 0;
$L__BB3_2:
	shl.b64 	%rd9, %rd14, 2;
	add.s64 	%rd10, %rd3, %rd9;
	ld.global.u32 	%r17, [%rd10];
	add.s32 	%r64, %r17, %r64;
	add.s64 	%rd14, %rd14, %rd2;
	setp.lt.u64 	%p2, %rd14, %rd8;
	@%p2 bra 	$L__BB3_2;
$L__BB3_3:
	shl.b32 	%r18, %r1, 2;
	mov.u32 	%r19, sPartials;
	add.s32 	%r6, %r19, %r18;
	st.shared.u32 	[%r6], %r64;
	bar.sync 	0;
	mov.u32 	%r10, %ntid.x;
	add.s32 	%r20, %r10, -1;
	and.b32  	%r21, %r10, %r20;
	setp.eq.s32 	%p3, %r21, 0;
	@%p3 bra 	$L__BB3_8;
$L__BB3_4:
	add.s32 	%r22, %r10, -1;
	and.b32  	%r10, %r22, %r10;
	add.s32 	%r23, %r10, -1;
	and.b32  	%r24, %r10, %r23;
	setp.ne.s32 	%p4, %r24, 0;
	@%p4 bra 	$L__BB3_4;
	setp.lt.u32 	%p5, %r1, %r10;
	@%p5 bra 	$L__BB3_7;
	ld.shared.u32 	%r25, [%r6];
	sub.s32 	%r26, %r1, %r10;
	shl.b32 	%r27, %r26, 2;
	add.s32 	%r29, %r19, %r27;
	ld.shared.u32 	%r30, [%r29];
	add.s32 	%r31, %r30, %r25;
	st.shared.u32 	[%r29], %r31;
$L__BB3_7:
	bar.sync 	0;
$L__BB3_8:
	setp.lt.u32 	%p6, %r10, 1024;
	@%p6 bra 	$L__BB3_12;
	setp.gt.u32 	%p10, %r1, 511;
	@%p10 bra 	$L__BB3_11;
	ld.shared.u32 	%r32, [%r6+2048];
	ld.shared.u32 	%r33, [%r6];
	add.s32 	%r34, %r33, %r32;
	st.shared.u32 	[%r6], %r34;
$L__BB3_11:
	bar.sync 	0;
	bra.uni 	$L__BB3_13;
$L__BB3_12:
	setp.lt.u32 	%p7, %r10, 512;
	@%p7 bra 	$L__BB3_16;
$L__BB3_13:
	setp.gt.u32 	%p11, %r1, 255;
	@%p11 bra 	$L__BB3_15;
	ld.shared.u32 	%r35, [%r6+1024];
	ld.shared.u32 	%r36, [%r6];
	add.s32 	%r37, %r36, %r35;
	st.shared.u32 	[%r6], %r37;
$L__BB3_15:
	bar.sync 	0;
	bra.uni 	$L__BB3_17;
$L__BB3_16:
	setp.lt.u32 	%p8, %r10, 256;
	@%p8 bra 	$L__BB3_20;
$L__BB3_17:
	setp.gt.u32 	%p12, %r1, 127;
	@%p12 bra 	$L__BB3_19;
	ld.shared.u32 	%r38, [%r6+512];
	ld.shared.u32 	%r39, [%r6];
	add.s32 	%r40, %r39, %r38;
	st.shared.u32 	[%r6], %r40;
$L__BB3_19:
	bar.sync 	0;
	bra.uni 	$L__BB3_21;
$L__BB3_20:
	setp.lt.u32 	%p9, %r10, 128;
	@%p9 bra 	$L__BB3_24;
$L__BB3_21:
	setp.gt.u32 	%p13, %r1, 63;
	@%p13 bra 	$L__BB3_23;
	ld.shared.u32 	%r41, [%r6+256];
	ld.shared.u32 	%r42, [%r6];
	add.s32 	%r43, %r42, %r41;
	st.shared.u32 	[%r6], %r43;
$L__BB3_23:
	bar.sync 	0;
$L__BB3_24:
	setp.gt.u32 	%p14, %r1, 31;
	@%p14 bra 	$L__BB3_39;
	setp.lt.u32 	%p15, %r10, 64;
	@%p15 bra 	$L__BB3_27;
	ld.volatile.shared.u32 	%r44, [%r6+128];
	ld.volatile.shared.u32 	%r45, [%r6];
	add.s32 	%r46, %r45, %r44;
	st.volatile.shared.u32 	[%r6], %r46;
	bra.uni 	$L__BB3_28;
$L__BB3_27:
	setp.lt.u32 	%p16, %r10, 32;
	@%p16 bra 	$L__BB3_29;
$L__BB3_28:
	ld.volatile.shared.u32 	%r47, [%r6+64];
	ld.volatile.shared.u32 	%r48, [%r6];
	add.s32 	%r49, %r48, %r47;
	st.volatile.shared.u32 	[%r6], %r49;
	bra.uni 	$L__BB3_30;
$L__BB3_29:
	setp.lt.u32 	%p17, %r10, 16;
	@%p17 bra 	$L__BB3_31;
$L__BB3_30:
	ld.volatile.shared.u32 	%r50, [%r6+32];
	ld.volatile.shared.u32 	%r51, [%r6];
	add.s32 	%r52, %r51, %r50;
	st.volatile.shared.u32 	[%r6], %r52;
	bra.uni 	$L__BB3_32;
$L__BB3_31:
	setp.lt.u32 	%p18, %r10, 8;
	@%p18 bra 	$L__BB3_33;
$L__BB3_32:
	ld.volatile.shared.u32 	%r53, [%r6+16];
	ld.volatile.shared.u32 	%r54, [%r6];
	add.s32 	%r55, %r54, %r53;
	st.volatile.shared.u32 	[%r6], %r55;
	bra.uni 	$L__BB3_34;
$L__BB3_33:
	setp.lt.u32 	%p19, %r10, 4;
	@%p19 bra 	$L__BB3_35;
$L__BB3_34:
	ld.volatile.shared.u32 	%r56, [%r6+8];
	ld.volatile.shared.u32 	%r57, [%r6];
	add.s32 	%r58, %r57, %r56;
	st.volatile.shared.u32 	[%r6], %r58;
	bra.uni 	$L__BB3_36;
$L__BB3_35:
	setp.lt.u32 	%p20, %r10, 2;
	@%p20 bra 	$L__BB3_37;
$L__BB3_36:
	ld.volatile.shared.u32 	%r59, [%r6+4];
	ld.volatile.shared.u32 	%r60, [%r6];
	add.s32 	%r61, %r60, %r59;
	st.volatile.shared.u32 	[%r6], %r61;
$L__BB3_37:
	setp.ne.s32 	%p21, %r1, 0;
	@%p21 bra 	$L__BB3_39;
	ld.volatile.shared.u32 	%r62, [sPartials];
	cvta.to.global.u64 	%rd11, %rd6;
	mul.wide.u32 	%rd12, %r2, 4;
	add.s64 	%rd13, %rd11, %rd12;
	st.global.u32 	[%rd13], %r62;
$L__BB3_39:
	ret;

}
	// .globl	_Z17reduction1_kernelILj16EEvPiPKim
.visible .entry _Z17reduction1_kernelILj16EEvPiPKim(
	.param .u64 .ptr .align 1 _Z17reduction1_kernelILj16EEvPiPKim_param_0,
	.param .u64 .ptr .align 1 _Z17reduction1_kernelILj16EEvPiPKim_param_1,
	.param .u64 _Z17reduction1_kernelILj16EEvPiPKim_param_2
)
{
	.reg .pred 	%p<22>;
	.reg .b32 	%r<67>;
	.reg .b64 	%rd<15>;

	ld.param.u64 	%rd6, [_Z17reduction1_kernelILj16EEvPiPKim_param_0];
	ld.param.u64 	%rd7, [_Z17reduction1_kernelILj16EEvPiPKim_param_1];
	ld.param.u64 	%rd8, [_Z17reduction1_kernelILj16EEvPiPKim_param_2];
	mov.u32 	%r1, %tid.x;
	mov.u32 	%r2, %ctaid.x;
	shl.b32 	%r12, %r2, 4;
	add.s32 	%r13, %r12, %r1;
	cvt.u64.u32 	%rd14, %r13;
	setp.le.u64 	%p1, %rd8, %rd14;
	mov.b32 	%r64, 0;
	@%p1 bra 	$L__BB4_3;
	mov.u32 	%r15, %nctaid.x;
	shl.b32 	%r16, %r15, 4;
	cvt.u64.u32 	%rd2, %r16;
	cvta.to.global.u64 	%rd3, %rd7;
	mov.b32 	%r64, 0;
$L__BB4_2:
	shl.b64 	%rd9, %rd14, 2;
	add.s64 	%rd10, %rd3, %rd9;
	ld.global.u32 	%r17, [%rd10];
	add.s32 	%r64, %r17, %r64;
	add.s64 	%rd14, %rd14, %rd2;
	setp.lt.u64 	%p2, %rd14, %rd8;
	@%p2 bra 	$L__BB4_2;
$L__BB4_3:
	shl.b32 	%r18, %r1, 2;
	mov.u32 	%r19, sPartials;
	add.s32 	%r6, %r19, %r18;
	st.shared.u32 	[%r6], %r64;
	bar.sync 	0;
	mov.u32 	%r10, %ntid.x;
	add.s32 	%r20, %r10, -1;
	and.b32  	%r21, %r10, %r20;
	setp.eq.s32 	%p3, %r21, 0;
	@%p3 bra 	$L__BB4_8;
$L__BB4_4:
	add.s32 	%r22, %r10, -1;
	and.b32  	%r10, %r22, %r10;
	add.s32 	%r23, %r10, -1;
	and.b32  	%r24, %r10, %r23;
	setp.ne.s32 	%p4, %r24, 0;
	@%p4 bra 	$L__BB4_4;
	setp.lt.u32 	%p5, %r1, %r10;
	@%p5 bra 	$L__BB4_7;
	ld.shared.u32 	%r25, [%r6];
	sub.s32 	%r26, %r1, %r10;
	shl.b32 	%r27, %r26, 2;
	add.s32 	%r29, %r19, %r27;
	ld.shared.u32 	%r30, [%r29];
	add.s32 	%r31, %r30, %r25;
	st.shared.u32 	[%r29], %r31;
$L__BB4_7:
	bar.sync 	0;
$L__BB4_8:
	setp.lt.u32 	%p6, %r10, 1024;
	@%p6 bra 	$L__BB4_12;
	setp.gt.u32 	%p10, %r1, 511;
	@%p10 bra 	$L__BB4_11;
	ld.shared.u32 	%r32, [%r6+2048];
	ld.shared.u32 	%r33, [%r6];
	add.s32 	%r34, %r33, %r32;
	st.shared.u32 	[%r6], %r34;
$L__BB4_11:
	bar.sync 	0;
	bra.uni 	$L__BB4_13;
$L__BB4_12:
	setp.lt.u32 	%p7, %r10, 512;
	@%p7 bra 	$L__BB4_16;
$L__BB4_13:
	setp.gt.u32 	%p11, %r1, 255;
	@%p11 bra 	$L__BB4_15;
	ld.shared.u32 	%r35, [%r6+1024];
	ld.shared.u32 	%r36, [%r6];
	add.s32 	%r37, %r36, %r35;
	st.shared.u32 	[%r6], %r37;
$L__BB4_15:
	bar.sync 	0;
	bra.uni 	$L__BB4_17;
$L__BB4_16:
	setp.lt.u32 	%p8, %r10, 256;
	@%p8 bra 	$L__BB4_20;
$L__BB4_17:
	setp.gt.u32 	%p12, %r1, 127;
	@%p12 bra 	$L__BB4_19;
	ld.shared.u32 	%r38, [%r6+512];
	ld.shared.u32 	%r39, [%r6];
	add.s32 	%r40, %r39, %r38;
	st.shared.u32 	[%r6], %r40;
$L__BB4_19:
	bar.sync 	0;
	bra.uni 	$L__BB4_21;
$L__BB4_20:
	setp.lt.u32 	%p9, %r10, 128;
	@%p9 bra 	$L__BB4_24;
$L__BB4_21:
	setp.gt.u32 	%p13, %r1, 63;
	@%p13 bra 	$L__BB4_23;
	ld.shared.u32 	%r41, [%r6+256];
	ld.shared.u32 	%r42, [%r6];
	add.s32 	%r43, %r42, %r41;
	st.shared.u32 	[%r6], %r43;
$L__BB4_23:
	bar.sync 	0;
$L__BB4_24:
	setp.gt.u32 	%p14, %r1, 31;
	@%p14 bra 	$L__BB4_39;
	setp.lt.u32 	%p15, %r10, 64;
	@%p15 bra 	$L__BB4_27;
	ld.volatile.shared.u32 	%r44, [%r6+128];
	ld.volatile.shared.u32 	%r45, [%r6];
	add.s32 	%r46, %r45, %r44;
	st.volatile.shared.u32 	[%r6], %r46;
	bra.uni 	$L__BB4_28;
$L__BB4_27:
	setp.lt.u32 	%p16, %r10, 32;
	@%p16 bra 	$L__BB4_29;
$L__BB4_28:
	ld.volatile.shared.u32 	%r47, [%r6+64];
	ld.volatile.shared.u32 	%r48, [%r6];
	add.s32 	%r49, %r48, %r47;
	st.volatile.shared.u32 	[%r6], %r49;
	bra.uni 	$L__BB4_30;
$L__BB4_29:
	setp.lt.u32 	%p17, %r10, 16;
	@%p17 bra 	$L__BB4_31;
$L__BB4_30:
	ld.volatile.shared.u32 	%r50, [%r6+32];
	ld.volatile.shared.u32 	%r51, [%r6];
	add.s32 	%r52, %r51, %r50;
	st.volatile.shared.u32 	[%r6], %r52;
	bra.uni 	$L__BB4_32;
$L__BB4_31:
	setp.lt.u32 	%p18, %r10, 8;
	@%p18 bra 	$L__BB4_33;
$L__BB4_32:
	ld.volatile.shared.u32 	%r53, [%r6+16];
	ld.volatile.shared.u32 	%r54, [%r6];
	add.s32 	%r55, %r54, %r53;
	st.volatile.shared.u32 	[%r6], %r55;
	bra.uni 	$L__BB4_34;
$L__BB4_33:
	setp.lt.u32 	%p19, %r10, 4;
	@%p19 bra 	$L__BB4_35;
$L__BB4_34:
	ld.volatile.shared.u32 	%r56, [%r6+8];
	ld.volatile.shared.u32 	%r57, [%r6];
	add.s32 	%r58, %r57, %r56;
	st.volatile.shared.u32 	[%r6], %r58;
	bra.uni 	$L__BB4_36;
$L__BB4_35:
	setp.lt.u32 	%p20, %r10, 2;
	@%p20 bra 	$L__BB4_37;
$L__BB4_36:
	ld.volatile.shared.u32 	%r59, [%r6+4];
	ld.volatile.shared.u32 	%r60, [%r6];
	add.s32 	%r61, %r60, %r59;
	st.volatile.shared.u32 	[%r6], %r61;
$L__BB4_37:
	setp.ne.s32 	%p21, %r1, 0;
	@%p21 bra 	$L__BB4_39;
	ld.volatile.shared.u32 	%r62, [sPartials];
	cvta.to.global.u64 	%rd11, %rd6;
	mul.wide.u32 	%rd12, %r2, 4;
	add.s64 	%rd13, %rd11, %rd12;
	st.global.u32 	[%rd13], %r62;
$L__BB4_39:
	ret;

}
	// .globl	_Z17reduction1_kernelILj32EEvPiPKim
.visible .entry _Z17reduction1_kernelILj32EEvPiPKim(
	.param .u64 .ptr .align 1 _Z17reduction1_kernelILj32EEvPiPKim_param_0,
	.param .u64 .ptr .align 1 _Z17reduction1_kernelILj32EEvPiPKim_param_1,
	.param .u64 _Z17reduction1_kernelILj32EEvPiPKim_param_2
)
{
	.reg .pred 	%p<22>;
	.reg .b32 	%r<67>;
	.reg .b64 	%rd<15>;

	ld.param.u64 	%rd6, [_Z17reduction1_kernelILj32EEvPiPKim_param_0];
	ld.param.u64 	%rd7, [_Z17reduction1_kernelILj32EEvPiPKim_param_1];
	ld.param.u64 	%rd8, [_Z17reduction1_kernelILj32EEvPiPKim_param_2];
	mov.u32 	%r1, %tid.x;
	mov.u32 	%r2, %ctaid.x;
	shl.b32 	%r12, %r2, 5;
	add.s32 	%r13, %r12, %r1;
	cvt.u64.u32 	%rd14, %r13;
	setp.le.u64 	%p1, %rd8, %rd14;
	mov.b32 	%r64, 0;
	@%p1 bra 	$L__BB5_3;
	mov.u32 	%r15, %nctaid.x;
	shl.b32 	%r16, %r15, 5;
	cvt.u64.u32 	%rd2, %r16;
	cvta.to.global.u64 	%rd3, %rd7;
	mov.b32 	%r64, 0;
$L__BB5_2:
	shl.b64 	%rd9, %rd14, 2;
	add.s64 	%rd10, %rd3, %rd9;
	ld.global.u32 	%r17, [%rd10];
	add.s32 	%r64, %r17, %r64;
	add.s64 	%rd14, %rd14, %rd2;
	setp.lt.u64 	%p2, %rd14, %rd8;
	@%p2 bra 	$L__BB5_2;
$L__BB5_3:
	shl.b32 	%r18, %r1, 2;
	mov.u32 	%r19, sPartials;
	add.s32 	%r6, %r19, %r18;
	st.shared.u32 	[%r6], %r64;
	bar.sync 	0;
	mov.u32 	%r10, %ntid.x;
	add.s32 	%r20, %r10, -1;
	and.b32  	%r21, %r10, %r20;
	setp.eq.s32 	%p3, %r21, 0;
	@%p3 bra 	$L__BB5_8;
$L__BB5_4:
	add.s32 	%r22, %r10, -1;
	and.b32  	%r10, %r22, %r10;
	add.s32 	%r23, %r10, -1;
	and.b32  	%r24, %r10, %r23;
	setp.ne.s32 	%p4, %r24, 0;
	@%p4 bra 	$L__BB5_4;
	setp.lt.u32 	%p5, %r1, %r10;
	@%p5 bra 	$L__BB5_7;
	ld.shared.u32 	%r25, [%r6];
	sub.s32 	%r26, %r1, %r10;
	shl.b32 	%r27, %r26, 2;
	add.s32 	%r29, %r19, %r27;
	ld.shared.u32 	%r30, [%r29];
	add.s32 	%r31, %r30, %r25;
	st.shared.u32 	[%r29], %r31;
$L__BB5_7:
	bar.sync 	0;
$L__BB5_8:
	setp.lt.u32 	%p6, %r10, 1024;
	@%p6 bra 	$L__BB5_12;
	setp.gt.u32 	%p10, %r1, 511;
	@%p10 bra 	$L__BB5_11;
	ld.shared.u32 	%r32, [%r6+2048];
	ld.shared.u32 	%r33, [%r6];
	add.s32 	%r34, %r33, %r32;
	st.shared.u32 	[%r6], %r34;
$L__BB5_11:
	bar.sync 	0;
	bra.uni 	$L__BB5_13;
$L__BB5_12:
	setp.lt.u32 	%p7, %r10, 512;
	@%p7 bra 	$L__BB5_16;
$L__BB5_13:
	setp.gt.u32 	%p11, %r1, 255;
	@%p11 bra 	$L__BB5_15;
	ld.shared.u32 	%r35, [%r6+1024];
	ld.shared.u32 	%r36, [%r6];
	add.s32 	%r37, %r36, %r35;
	st.shared.u32 	[%r6], %r37;
$L__BB5_15:
	bar.sync 	0;
	bra.uni 	$L__BB5_17;
$L__BB5_16:
	setp.lt.u32 	%p8, %r10, 256;
	@%p8 bra 	$L__BB5_20;
$L__BB5_17:
	setp.gt.u32 	%p12, %r1, 127;
	@%p12 bra 	$L__BB5_19;
	ld.shared.u32 	%r38, [%r6+512];
	ld.shared.u32 	%r39, [%r6];
	add.s32 	%r40, %r39, %r38;
	st.shared.u32 	[%r6], %r40;
$L__BB5_19:
	bar.sync 	0;
	bra.uni 	$L__BB5_21;
$L__BB5_20:
	setp.lt.u32 	%p9, %r10, 128;
	@%p9 bra 	$L__BB5_24;
$L__BB5_21:
	setp.gt.u32 	%p13, %r1, 63;
	@%p13 bra 	$L__BB5_23;
	ld.shared.u32 	%r41, [%r6+256];
	ld.shared.u32 	%r42, [%r6];
	add.s32 	%r43, %r42, %r41;
	st.shared.u32 	[%r6], %r43;
$L__BB5_23:
	bar.sync 	0;
$L__BB5_24:
	setp.gt.u32 	%p14, %r1, 31;
	@%p14 bra 	$L__BB5_39;
	setp.lt.u32 	%p15, %r10, 64;
	@%p15 bra 	$L__BB5_27;
	ld.volatile.shared.u32 	%r44, [%r6+128];
	ld.volatile.shared.u32 	%r45, [%r6];
	add.s32 	%r46, %r45, %r44;
	st.volatile.shared.u32 	[%r6], %r46;
	bra.uni 	$L__BB5_28;
$L__BB5_27:
	setp.lt.u32 	%p16, %r10, 32;
	@%p16 bra 	$L__BB5_29;
$L__BB5_28:
	ld.volatile.shared.u32 	%r47, [%r6+64];
	ld.volatile.shared.u32 	%r48, [%r6];
	add.s32 	%r49, %r48, %r47;
	st.volatile.shared.u32 	[%r6], %r49;
	bra.uni 	$L__BB5_30;
$L__BB5_29:
	setp.lt.u32 	%p17, %r10, 16;
	@%p17 bra 	$L__BB5_31;
$L__BB5_30:
	ld.volatile.shared.u32 	%r50, [%r6+32];
	ld.volatile.shared.u32 	%r51, [%r6];
	add.s32 	%r52, %r51, %r50;
	st.volatile.shared.u32 	[%r6], %r52;
	bra.uni 	$L__BB5_32;
$L__BB5_31:
	setp.lt.u32 	%p18, %r10, 8;
	@%p18 bra 	$L__BB5_33;
$L__BB5_32:
	ld.volatile.shared.u32 	%r53, [%r6+16];
	ld.volatile.shared.u32 	%r54, [%r6];
	add.s32 	%r55, %r54, %r53;
	st.volatile.shared.u32 	[%r6], %r55;
	bra.uni 	$L__BB5_34;
$L__BB5_33:
	setp.lt.u32 	%p19, %r10, 4;
	@%p19 bra 	$L__BB5_35;
$L__BB5_34:
	ld.volatile.shared.u32 	%r56, [%r6+8];
	ld.volatile.shared.u32 	%r57, [%r6];
	add.s32 	%r58, %r57, %r56;
	st.volatile.shared.u32 	[%r6], %r58;
	bra.uni 	$L__BB5_36;
$L__BB5_35:
	setp.lt.u32 	%p20, %r10, 2;
	@%p20 bra 	$L__BB5_37;
$L__BB5_36:
	ld.volatile.shared.u32 	%r59, [%r6+4];
	ld.volatile.shared.u32 	%r60, [%r6];
	add.s32 	%r61, %r60, %r59;
	st.volatile.shared.u32 	[%r6], %r61;
$L__BB5_37:
	setp.ne.s32 	%p21, %r1, 0;
	@%p21 bra 	$L__BB5_39;
	ld.volatile.shared.u32 	%r62, [sPartials];
	cvta.to.global.u64 	%rd11, %rd6;
	mul.wide.u32 	%rd12, %r2, 4;
	add.s64 	%rd13, %rd11, %rd12;
	st.global.u32 	[%rd13], %r62;
$L__BB5_39:
	ret;

}
	// .globl	_Z17reduction1_kernelILj64EEvPiPKim
.visible .entry _Z17reduction1_kernelILj64EEvPiPKim(
	.param .u64 .ptr .align 1 _Z17reduction1_kernelILj64EEvPiPKim_param_0,
	.param .u64 .ptr .align 1 _Z17reduction1_kernelILj64EEvPiPKim_param_1,
	.param .u64 _Z17reduction1_kernelILj64EEvPiPKim_param_2
)
{
	.reg .pred 	%p<22>;
	.reg .b32 	%r<67>;
	.reg .b64 	%rd<15>;

	ld.param.u64 	%rd6, [_Z17reduction1_kernelILj64EEvPiPKim_param_0];
	ld.param.u64 	%rd7, [_Z17reduction1_kernelILj64EEvPiPKim_param_1];
	ld.param.u64 	%rd8, [_Z17reduction1_kernelILj64EEvPiPKim_param_2];
	mov.u32 	%r1, %tid.x;
	mov.u32 	%r2, %ctaid.x;
	shl.b32 	%r12, %r2, 6;
	add.s32 	%r13, %r12, %r1;
	cvt.u64.u32 	%rd14, %r13;
	setp.le.u64 	%p1, %rd8, %rd14;
	mov.b32 	%r64, 0;
	@%p1 bra 	$L__BB6_3;
	mov.u32 	%r15, %nctaid.x;
	shl.b32 	%r16, %r15, 6;
	cvt.u64.u32 	%rd2, %r16;
	cvta.to.global.u64 	%rd3, %rd7;
	mov.b32 	%r64, 0;
$L__BB6_2:
	shl.b64 	%rd9, %rd14, 2;
	add.s64 	%rd10, %rd3, %rd9;
	ld.global.u32 	%r17, [%rd10];
	add.s32 	%r64, %r17, %r64;
	add.s64 	%rd14, %rd14, %rd2;
	setp.lt.u64 	%p2, %rd14, %rd8;
	@%p2 bra 	$L__BB6_2;
$L__BB6_3:
	shl.b32 	%r18, %r1, 2;
	mov.u32 	%r19, sPartials;
	add.s32 	%r6, %r19, %r18;
	st.shared.u32 	[%r6], %r64;
	bar.sync 	0;
	mov.u32 	%r10, %ntid.x;
	add.s32 	%r20, %r10, -1;
	and.b32  	%r21, %r10, %r20;
	setp.eq.s32 	%p3, %r21, 0;
	@%p3 bra 	$L__BB6_8;
$L__BB6_4:
	add.s32 	%r22, %r10, -1;
	and.b32  	%r10, %r22, %r10;
	add.s32 	%r23, %r10, -1;
	and.b32  	%r24, %r10, %r23;
	setp.ne.s32 	%p4, %r24, 0;
	@%p4 bra 	$L__BB6_4;
	setp.lt.u32 	%p5, %r1, %r10;
	@%p5 bra 	$L__BB6_7;
	ld.shared.u32 	%r25, [%r6];
	sub.s32 	%r26, %r1, %r10;
	shl.b32 	%r27, %r26, 2;
	add.s32 	%r29, %r19, %r27;
	ld.shared.u32 	%r30, [%r29];
	add.s32 	%r31, %r30, %r25;
	st.shared.u32 	[%r29], %r31;
$L__BB6_7:
	bar.sync 	0;
$L__BB6_8:
	setp.lt.u32 	%p6, %r10, 1024;
	@%p6 bra 	$L__BB6_12;
	setp.gt.u32 	%p10, %r1, 511;
	@%p10 bra 	$L__BB6_11;
	ld.shared.u32 	%r32, [%r6+2048];
	ld.shared.u32 	%r33, [%r6];
	add.s32 	%r34, %r33, %r32;
	st.shared.u32 	[%r6], %r34;
$L__BB6_11:
	bar.sync 	0;
	bra.uni 	$L__BB6_13;
$L__BB6_12:
	setp.lt.u32 	%p7, %r10, 512;
	@%p7 bra 	$L__BB6_16;
$L__BB6_13:
	setp.gt.u32 	%p11, %r1, 255;
	@%p11 bra 	$L__BB6_15;
	ld.shared.u32 	%r35, [%r6+1024];
	ld.shared.u32 	%r36, [%r6];
	add.s32 	%r37, %r36, %r35;
	st.shared.u32 	[%r6], %r37;
$L__BB6_15:
	bar.sync 	0;
	bra.uni 	$L__BB6_17;
$L__BB6_16:
	setp.lt.u32 	%p8, %r10, 256;
	@%p8 bra 	$L__BB6_20;
$L__BB6_17:
	setp.gt.u32 	%p12, %r1, 127;
	@%p12 bra 	$L__BB6_19;
	ld.shared.u32 	%r38, [%r6+512];
	ld.shared.u32 	%r39, [%r6];
	add.s32 	%r40, %r39, %r38;
	st.shared.u32 	[%r6], %r40;
$L__BB6_19:
	bar.sync 	0;
	bra.uni 	$L__BB6_21;
$L__BB6_20:
	setp.lt.u32 	%p9, %r10, 128;
	@%p9 bra 	$L__BB6_24;
$L__BB6_21:
	setp.gt.u32 	%p13, %r1, 63;
	@%p13 bra 	$L__BB6_23;
	ld.shared.u32 	%r41, [%r6+256];
	ld.shared.u32 	%r42, [%r6];
	add.s32 	%r43, %r42, %r41;
	st.shared.u32 	[%r6], %r43;
$L__BB6_23:
	bar.sync 	0;
$L__BB6_24:
	setp.gt.u32 	%p14, %r1, 31;
	@%p14 bra 	$L__BB6_39;
	setp.lt.u32 	%p15, %r10, 64;
	@%p15 bra 	$L__BB6_27;
	ld.volatile.shared.u32 	%r44, [%r6+128];
	ld.volatile.shared.u32 	%r45, [%r6];
	add.s32 	%r46, %r45, %r44;
	st.volatile.shared.u32 	[%r6], %r46;
	bra.uni 	$L__BB6_28;
$L__BB6_27:
	setp.lt.u32 	%p16, %r10, 32;
	@%p16 bra 	$L__BB6_29;
$L__BB6_28:
	ld.volatile.shared.u32 	%r47, [%r6+64];
	ld.volatile.shared.u32 	%r48, [%r6];
	add.s32 	%r49, %r48, %r47;
	st.volatile.shared.u32 	[%r6], %r49;
	bra.uni 	$L__BB6_30;
$L__BB6_29:
	setp.lt.u32 	%p17, %r10, 16;
	@%p17 bra 	$L__BB6_31;
$L__BB6_30:
	ld.volatile.shared.u32 	%r50, [%r6+32];
	ld.volatile.shared.u32 	%r51, [%r6];
	add.s32 	%r52, %r51, %r50;
	st.volatile.shared.u32 	[%r6], %r52;
	bra.uni 	$L__BB6_32;
$L__BB6_31:
	setp.lt.u32 	%p18, %r10, 8;
	@%p18 bra 	$L__BB6_33;
$L__BB6_32:
	ld.volatile.shared.u32 	%r53, [%r6+16];
	ld.volatile.shared.u32 	%r54, [%r6];
	add.s32 	%r55, %r54, %r53;
	st.volatile.shared.u32 	[%r6], %r55;
	bra.uni 	$L__BB6_34;
$L__BB6_33:
	setp.lt.u32 	%p19, %r10, 4;
	@%p19 bra 	$L__BB6_35;
$L__BB6_34:
	ld.volatile.shared.u32 	%r56, [%r6+8];
	ld.volatile.shared.u32 	%r57, [%r6];
	add.s32 	%r58, %r57, %r56;
	st.volatile.shared.u32 	[%r6], %r58;
	bra.uni 	$L__BB6_36;
$L__BB6_35:
	setp.lt.u32 	%p20, %r10, 2;
	@%p20 bra 	$L__BB6_37;
$L__BB6_36:
	ld.volatile.shared.u32 	%r59, [%r6+4];
	ld.volatile.shared.u32 	%r60, [%r6];
	add.s32 	%r61, %r60, %r59;
	st.volatile.shared.u32 	[%r6], %r61;
$L__BB6_37:
	setp.ne.s32 	%p21, %r1, 0;
	@%p21 bra 	$L__BB6_39;
	ld.volatile.shared.u32 	%r62, [sPartials];
	cvta.to.global.u64 	%rd11, %rd6;
	mul.wide.u32 	%rd12, %r2, 4;
	add.s64 	%rd13, %rd11, %rd12;
	st.global.u32 	[%rd13], %r62;
$L__BB6_39:
	ret;

}
	// .globl	_Z17reduction1_kernelILj128EEvPiPKim
.visible .entry _Z17reduction1_kernelILj128EEvPiPKim(
	.param .u64 .ptr .align 1 _Z17reduction1_kernelILj128EEvPiPKim_param_0,
	.param .u64 .ptr .align 1 _Z17reduction1_kernelILj128EEvPiPKim_param_1,
	.param .u64 _Z17reduction1_kernelILj128EEvPiPKim_param_2
)
{
	.reg .pred 	%p<22>;
	.reg .b32 	%r<67>;
	.reg .b64 	%rd<15>;

	ld.param.u64 	%rd6, [_Z17reduction1_kernelILj128EEvPiPKim_param_0];
	ld.param.u64 	%rd7, [_Z17reduction1_kernelILj128EEvPiPKim_param_1];
	ld.param.u64 	%rd8, [_Z17reduction1_kernelILj128EEvPiPKim_param_2];
	mov.u32 	%r1, %tid.x;
	mov.u32 	%r2, %ctaid.x;
	shl.b32 	%r12, %r2, 7;
	add.s32 	%r13, %r12, %r1;
	cvt.u64.u32 	%rd14, %r13;
	setp.le.u64 	%p1, %rd8, %rd14;
	mov.b32 	%r64, 0;
	@%p1 bra 	$L__BB7_3;
	mov.u32 	%r15, %nctaid.x;
	shl.b32 	%r16, %r15, 7;
	cvt.u64.u32 	%rd2, %r16;
	cvta.to.global.u64 	%rd3, %rd7;
	mov.b32 	%r64, 0;
$L__BB7_2:
	shl.b64 	%rd9, %rd14, 2;
	add.s64 	%rd10, %rd3, %rd9;
	ld.global.u32 	%r17, [%rd10];
	add.s32 	%r64, %r17, %r64;
	add.s64 	%rd14, %rd14, %rd2;
	setp.lt.u64 	%p2, %rd14, %rd8;
	@%p2 bra 	$L__BB7_2;
$L__BB7_3:
	shl.b32 	%r18, %r1, 2;
	mov.u32 	%r19, sPartials;
	add.s32 	%r6, %r19, %r18;
	st.shared.u32 	[%r6], %r64;
	bar.sync 	0;
	mov.u32 	%r10, %ntid.x;
	add.s32 	%r20, %r10, -1;
	and.b32  	%r21, %r10, %r20;
	setp.eq.s32 	%p3, %r21, 0;
	@%p3 bra 	$L__BB7_8;
$L__BB7_4:
	add.s32 	%r22, %r10, -1;
	and.b32  	%r10, %r22, %r10;
	add.s32 	%r23, %r10, -1;
	and.b32  	%r24, %r10, %r23;
	setp.ne.s32 	%p4, %r24, 0;
	@%p4 bra 	$L__BB7_4;
	setp.lt.u32 	%p5, %r1, %r10;
	@%p5 bra 	$L__BB7_7;
	ld.shared.u32 	%r25, [%r6];
	sub.s32 	%r26, %r1, %r10;
	shl.b32 	%r27, %r26, 2;
	add.s32 	%r29, %r19, %r27;
	ld.shared.u32 	%r30, [%r29];
	add.s32 	%r31, %r30, %r25;
	st.shared.u32 	[%r29], %r31;
$L__BB7_7:
	bar.sync 	0;
$L__BB7_8:
	setp.lt.u32 	%p6, %r10, 1024;
	@%p6 bra 	$L__BB7_12;
	setp.gt.u32 	%p10, %r1, 511;
	@%p10 bra 	$L__BB7_11;
	ld.shared.u32 	%r32, [%r6+2048];
	ld.shared.u32 	%r33, [%r6];
	add.s32 	%r34, %r33, %r32;
	st.shared.u32 	[%r6], %r34;
$L__BB7_11:
	bar.sync 	0;
	bra.uni 	$L__BB7_13;
$L__BB7_12:
	setp.lt.u32 	%p7, %r10, 512;
	@%p7 bra 	$L__BB7_16;
$L__BB7_13:
	setp.gt.u32 	%p11, %r1, 255;
	@%p11 bra 	$L__BB7_15;
	ld.shared.u32 	%r35, [%r6+1024];
	ld.shared.u32 	%r36, [%r6];
	add.s32 	%r37, %r36, %r35;
	st.shared.u32 	[%r6], %r37;
$L__BB7_15:
	bar.sync 	0;
	bra.uni 	$L__BB7_17;
$L__BB7_16:
	setp.lt.u32 	%p8, %r10, 256;
	@%p8 bra 	$L__BB7_20;
$L__BB7_17:
	setp.gt.u32 	%p12, %r1, 127;
	@%p12 bra 	$L__BB7_19;
	ld.shared.u32 	%r38, [%r6+512];
	ld.shared.u32 	%r39, [%r6];
	add.s32 	%r40, %r39, %r38;
	st.shared.u32 	[%r6], %r40;
$L__BB7_19:
	bar.sync 	0;
	bra.uni 	$L__BB7_21;
$L__BB7_20:
	setp.lt.u32 	%p9, %r10, 128;
	@%p9 bra 	$L__BB7_24;
$L__BB7_21:
	setp.gt.u32 	%p13, %r1, 63;
	@%p13 bra 	$L__BB7_23;
	ld.shared.u32 	%r41, [%r6+256];
	ld.shared.u32 	%r42, [%r6];
	add.s32 	%r43, %r42, %r41;
	st.shared.u32 	[%r6], %r43;
$L__BB7_23:
	bar.sync 	0;
$L__BB7_24:
	setp.gt.u32 	%p14, %r1, 31;
	@%p14 bra 	$L__BB7_39;
	setp.lt.u32 	%p15, %r10, 64;
	@%p15 bra 	$L__BB7_27;
	ld.volatile.shared.u32 	%r44, [%r6+128];
	ld.volatile.shared.u32 	%r45, [%r6];
	add.s32 	%r46, %r45, %r44;
	st.volatile.shared.u32 	[%r6], %r46;
	bra.uni 	$L__BB7_28;
$L__BB7_27:
	setp.lt.u32 	%p16, %r10, 32;
	@%p16 bra 	$L__BB7_29;
$L__BB7_28:
	ld.volatile.shared.u32 	%r47, [%r6+64];
	ld.volatile.shared.u32 	%r48, [%r6];
	add.s32 	%r49, %r48, %r47;
	st.volatile.shared.u32 	[%r6], %r49;
	bra.uni 	$L__BB7_30;
$L__BB7_29:
	setp.lt.u32 	%p17, %r10, 16;
	@%p17 bra 	$L__BB7_31;
$L__BB7_30:
	ld.volatile.shared.u32 	%r50, [%r6+32];
	ld.volatile.shared.u32 	%r51, [%r6];
	add.s32 	%r52, %r51, %r50;
	st.volatile.shared.u32 	[%r6], %r52;
	bra.uni 	$L__BB7_32;
$L__BB7_31:
	setp.lt.u32 	%p18, %r10, 8;
	@%p18 bra 	$L__BB7_33;
$L__BB7_32:
	ld.volatile.shared.u32 	%r53, [%r6+16];
	ld.volatile.shared.u32 	%r54, [%r6];
	add.s32 	%r55, %r54, %r53;
	st.volatile.shared.u32 	[%r6], %r55;
	bra.uni 	$L__BB7_34;
$L__BB7_33:
	setp.lt.u32 	%p19, %r10, 4;
	@%p19 bra 	$L__BB7_35;
$L__BB7_34:
	ld.volatile.shared.u32 	%r56, [%r6+8];
	ld.volatile.shared.u32 	%r57, [%r6];
	add.s32 	%r58, %r57, %r56;
	st.volatile.shared.u32 	[%r6], %r58;
	bra.uni 	$L__BB7_36;
$L__BB7_35:
	setp.lt.u32 	%p20, %r10, 2;
	@%p20 bra 	$L__BB7_37;
$L__BB7_36:
	ld.volatile.shared.u32 	%r59, [%r6+4];
	ld.volatile.shared.u32 	%r60, [%r6];
	add.s32 	%r61, %r60, %r59;
	st.volatile.shared.u32 	[%r6], %r61;
$L__BB7_37:
	setp.ne.s32 	%p21, %r1, 0;
	@%p21 bra 	$L__BB7_39;
	ld.volatile.shared.u32 	%r62, [sPartials];
	cvta.to.global.u64 	%rd11, %rd6;
	mul.wide.u32 	%rd12, %r2, 4;
	add.s64 	%rd13, %rd11, %rd12;
	st.global.u32 	[%rd13], %r62;
$L__BB7_39:
	ret;

}
	// .globl	_Z17reduction1_kernelILj256EEvPiPKim
.visible .entry _Z17reduction1_kernelILj256EEvPiPKim(
	.param .u64 .ptr .align 1 _Z17reduction1_kernelILj256EEvPiPKim_param_0,
	.param .u64 .ptr .align 1 _Z17reduction1_kernelILj256EEvPiPKim_param_1,
	.param .u64 _Z17reduction1_kernelILj256EEvPiPKim_param_2
)
{
	.reg .pred 	%p<22>;
	.reg .b32 	%r<67>;
	.reg .b64 	%rd<15>;

	ld.param.u64 	%rd6, [_Z17reduction1_kernelILj256EEvPiPKim_param_0];
	ld.param.u64 	%rd7, [_Z17reduction1_kernelILj256EEvPiPKim_param_1];
	ld.param.u64 	%rd8, [_Z17reduction1_kernelILj256EEvPiPKim_param_2];
	mov.u32 	%r1, %tid.x;
	mov.u32 	%r2, %ctaid.x;
	shl.b32 	%r12, %r2, 8;
	add.s32 	%r13, %r12, %r1;
	cvt.u64.u32 	%rd14, %r13;
	setp.le.u64 	%p1, %rd8, %rd14;
	mov.b32 	%r64, 0;
	@%p1 bra 	$L__BB8_3;
	mov.u32 	%r15, %nctaid.x;
	shl.b32 	%r16, %r15, 8;
	cvt.u64.u32 	%rd2, %r16;
	cvta.to.global.u64 	%rd3, %rd7;
	mov.b32 	%r64, 0;
$L__BB8_2:
	shl.b64 	%rd9, %rd14, 2;
	add.s64 	%rd10, %rd3, %rd9;
	ld.global.u32 	%r17, [%rd10];
	add.s32 	%r64, %r17, %r64;
	add.s64 	%rd14, %rd14, %rd2;
	setp.lt.u64 	%p2, %rd14, %rd8;
	@%p2 bra 	$L__BB8_2;
$L__BB8_3:
	shl.b32 	%r18, %r1, 2;
	mov.u32 	%r19, sPartials;
	add.s32 	%r6, %r19, %r18;
	st.shared.u32 	[%r6], %r64;
	bar.sync 	0;
	mov.u32 	%r10, %ntid.x;
	add.s32 	%r20, %r10, -1;
	and.b32  	%r21, %r10, %r20;
	setp.eq.s32 	%p3, %r21, 0;
	@%p3 bra 	$L__BB8_8;
$L__BB8_4:
	add.s32 	%r22, %r10, -1;
	and.b32  	%r10, %r22, %r10;
	add.s32 	%r23, %r10, -1;
	and.b32  	%r24, %r10, %r23;
	setp.ne.s32 	%p4, %r24, 0;
	@%p4 bra 	$L__BB8_4;
	setp.lt.u32 	%p5, %r1, %r10;
	@%p5 bra 	$L__BB8_7;
	ld.shared.u32 	%r25, [%r6];
	sub.s32 	%r26, %r1, %r10;
	shl.b32 	%r27, %r26, 2;
	add.s32 	%r29, %r19, %r27;
	ld.shared.u32 	%r30, [%r29];
	add.s32 	%r31, %r30, %r25;
	st.shared.u32 	[%r29], %r31;
$L__BB8_7:
	bar.sync 	0;
$L__BB8_8:
	setp.lt.u32 	%p6, %r10, 1024;
	@%p6 bra 	$L__BB8_12;
	setp.gt.u32 	%p10, %r1, 511;
	@%p10 bra 	$L__BB8_11;
	ld.shared.u32 	%r32, [%r6+2048];
	ld.shared.u32 	%r33, [%r6];
	add.s32 	%r34, %r33, %r32;
	st.shared.u32 	[%r6], %r34;
$L__BB8_11:
	bar.sync 	0;
	bra.uni 	$L__BB8_13;
$L__BB8_12:
	setp.lt.u32 	%p7, %r10, 512;
	@%p7 bra 	$L__BB8_16;
$L__BB8_13:
	setp.gt.u32 	%p11, %r1, 255;
	@%p11 bra 	$L__BB8_15;
	ld.shared.u32 	%r35, [%r6+1024];
	ld.shared.u32 	%r36, [%r6];
	add.s32 	%r37, %r36, %r35;
	st.shared.u32 	[%r6], %r37;
$L__BB8_15:
	bar.sync 	0;
	bra.uni 	$L__BB8_17;
$L__BB8_16:
	setp.lt.u32 	%p8, %r10, 256;
	@%p8 bra 	$L__BB8_20;
$L__BB8_17:
	setp.gt.u32 	%p12, %r1, 127;
	@%p12 bra 	$L__BB8_19;
	ld.shared.u32 	%r38, [%r6+512];
	ld.shared.u32 	%r39, [%r6];
	add.s32 	%r40, %r39, %r38;
	st.shared.u32 	[%r6], %r40;
$L__BB8_19:
	bar.sync 	0;
	bra.uni 	$L__BB8_21;
$L__BB8_20:
	setp.lt.u32 	%p9, %r10, 128;
	@%p9 bra 	$L__BB8_24;
$L__BB8_21:
	setp.gt.u32 	%p13, %r1, 63;
	@%p13 bra 	$L__BB8_23;
	ld.shared.u32 	%r41, [%r6+256];
	ld.shared.u32 	%r42, [%r6];
	add.s32 	%r43, %r42, %r41;
	st.shared.u32 	[%r6], %r43;
$L__BB8_23:
	bar.sync 	0;
$L__BB8_24:
	setp.gt.u32 	%p14, %r1, 31;
	@%p14 bra 	$L__BB8_39;
	setp.lt.u32 	%p15, %r10, 64;
	@%p15 bra 	$L__BB8_27;
	ld.volatile.shared.u32 	%r44, [%r6+128];
	ld.volatile.shared.u32 	%r45, [%r6];
	add.s32 	%r46, %r45, %r44;
	st.volatile.shared.u32 	[%r6], %r46;
	bra.uni 	$L__BB8_28;
$L__BB8_27:
	setp.lt.u32 	%p16, %r10, 32;
	@%p16 bra 	$L__BB8_29;
$L__BB8_28:
	ld.volatile.shared.u32 	%r47, [%r6+64];
	ld.volatile.shared.u32 	%r48, [%r6];
	add.s32 	%r49, %r48, %r47;
	st.volatile.shared.u32 	[%r6], %r49;
	bra.uni 	$L__BB8_30;
$L__BB8_29:
	setp.lt.u32 	%p17, %r10, 16;
	@%p17 bra 	$L__BB8_31;
$L__BB8_30:
	ld.volatile.shared.u32 	%r50, [%r6+32];
	ld.volatile.shared.u32 	%r51, [%r6];
	add.s32 	%r52, %r51, %r50;
	st.volatile.shared.u32 	[%r6], %r52;
	bra.uni 	$L__BB8_32;
$L__BB8_31:
	setp.lt.u32 	%p18, %r10, 8;
	@%p18 bra 	$L__BB8_33;
$L__BB8_32:
	ld.volatile.shared.u32 	%r53, [%r6+16];
	ld.volatile.shared.u32 	%r54, [%r6];
	add.s32 	%r55, %r54, %r53;
	st.volatile.shared.u32 	[%r6], %r55;
	bra.uni 	$L__BB8_34;
$L__BB8_33:
	setp.lt.u32 	%p19, %r10, 4;
	@%p19 bra 	$L__BB8_35;
$L__BB8_34:
	ld.volatile.shared.u32 	%r56, [%r6+8];
	ld.volatile.shared.u32 	%r57, [%r6];
	add.s32 	%r58, %r57, %r56;
	st.volatile.shared.u32 	[%r6], %r58;
	bra.uni 	$L__BB8_36;
$L__BB8_35:
	setp.lt.u32 	%p20, %r10, 2;
	@%p20 bra 	$L__BB8_37;
$L__BB8_36:
	ld.volatile.shared.u32 	%r59, [%r6+4];
	ld.volatile.shared.u32 	%r60, [%r6];
	add.s32 	%r61, %r60, %r59;
	st.volatile.shared.u32 	[%r6], %r61;
$L__BB8_37:
	setp.ne.s32 	%p21, %r1, 0;
	@%p21 bra 	$L__BB8_39;
	ld.volatile.shared.u32 	%r62, [sPartials];
	cvta.to.global.u64 	%rd11, %rd6;
	mul.wide.u32 	%rd12, %r2, 4;
	add.s64 	%rd13, %rd11, %rd12;
	st.global.u32 	[%rd13], %r62;
$L__BB8_39:
	ret;

}
	// .globl	_Z17reduction1_kernelILj512EEvPiPKim
.visible .entry _Z17reduction1_kernelILj512EEvPiPKim(
	.param .u64 .ptr .align 1 _Z17reduction1_kernelILj512EEvPiPKim_param_0,
	.param .u64 .ptr .align 1 _Z17reduction1_kernelILj512EEvPiPKim_param_1,
	.param .u64 _Z17reduction1_kernelILj512EEvPiPKim_param_2
)
{
	.reg .pred 	%p<22>;
	.reg .b32 	%r<67>;
	.reg .b64 	%rd<15>;

	ld.param.u64 	%rd6, [_Z17reduction1_kernelILj512EEvPiPKim_param_0];
	ld.param.u64 	%rd7, [_Z17reduction1_kernelILj512EEvPiPKim_param_1];
	ld.param.u64 	%rd8, [_Z17reduction1_kernelILj512EEvPiPKim_param_2];
	mov.u32 	%r1, %tid.x;
	mov.u32 	%r2, %ctaid.x;
	shl.b32 	%r12, %r2, 9;
	add.s32 	%r13, %r12, %r1;
	cvt.u64.u32 	%rd14, %r13;
	setp.le.u64 	%p1, %rd8, %rd14;
	mov.b32 	%r64, 0;
	@%p1 bra 	$L__BB9_3;
	mov.u32 	%r15, %nctaid.x;
	shl.b32 	%r16, %r15, 9;
	cvt.u64.u32 	%rd2, %r16;
	cvta.to.global.u64 	%rd3, %rd7;
	mov.b32 	%r64, 0;
$L__BB9_2:
	shl.b64 	%rd9, %rd14, 2;
	add.s64 	%rd10, %rd3, %rd9;
	ld.global.u32 	%r17, [%rd10];
	add.s32 	%r64, %r17, %r64;
	add.s64 	%rd14, %rd14, %rd2;
	setp.lt.u64 	%p2, %rd14, %rd8;
	@%p2 bra 	$L__BB9_2;
$L__BB9_3:
	shl.b32 	%r18, %r1, 2;
	mov.u32 	%r19, sPartials;
	add.s32 	%r6, %r19, %r18;
	st.shared.u32 	[%r6], %r64;
	bar.sync 	0;
	mov.u32 	%r10, %ntid.x;
	add.s32 	%r20, %r10, -1;
	and.b32  	%r21, %r10, %r20;
	setp.eq.s32 	%p3, %r21, 0;
	@%p3 bra 	$L__BB9_8;
$L__BB9_4:
	add.s32 	%r22, %r10, -1;
	and.b32  	%r10, %r22, %r10;
	add.s32 	%r23, %r10, -1;
	and.b32  	%r24, %r10, %r23;
	setp.ne.s32 	%p4, %r24, 0;
	@%p4 bra 	$L__BB9_4;
	setp.lt.u32 	%p5, %r1, %r10;
	@%p5 bra 	$L__BB9_7;
	ld.shared.u32 	%r25, [%r6];
	sub.s32 	%r26, %r1, %r10;
	shl.b32 	%r27, %r26, 2;
	add.s32 	%r29, %r19, %r27;
	ld.shared.u32 	%r30, [%r29];
	add.s32 	%r31, %r30, %r25;
	st.shared.u32 	[%r29], %r31;
$L__BB9_7:
	bar.sync 	0;
$L__BB9_8:
	setp.lt.u32 	%p6, %r10, 1024;
	@%p6 bra 	$L__BB9_12;
	setp.gt.u32 	%p10, %r1, 511;
	@%p10 bra 	$L__BB9_11;
	ld.shared.u32 	%r32, [%r6+2048];
	ld.shared.u32 	%r33, [%r6];
	add.s32 	%r34, %r33, %r32;
	st.shared.u32 	[%r6], %r34;
$L__BB9_11:
	bar.sync 	0;
	bra.uni 	$L__BB9_13;
$L__BB9_12:
	setp.lt.u32 	%p7, %r10, 512;
	@%p7 bra 	$L__BB9_16;
$L__BB9_13:
	setp.gt.u32 	%p11, %r1, 255;
	@%p11 bra 	$L__BB9_15;
	ld.shared.u32 	%r35, [%r6+1024];
	ld.shared.u32 	%r36, [%r6];
	add.s32 	%r37, %r36, %r35;
	st.shared.u32 	[%r6], %r37;
$L__BB9_15:
	bar.sync 	0;
	bra.uni 	$L__BB9_17;
$L__BB9_16:
	setp.lt.u32 	%p8, %r10, 256;
	@%p8 bra 	$L__BB9_20;
$L__BB9_17:
	setp.gt.u32 	%p12, %r1, 127;
	@%p12 bra 	$L__BB9_19;
	ld.shared.u32 	%r38, [%r6+512];
	ld.shared.u32 	%r39, [%r6];
	add.s32 	%r40, %r39, %r38;
	st.shared.u32 	[%r6], %r40;
$L__BB9_19:
	bar.sync 	0;
	bra.uni 	$L__BB9_21;
$L__BB9_20:
	setp.lt.u32 	%p9, %r10, 128;
	@%p9 bra 	$L__BB9_24;
$L__BB9_21:
	setp.gt.u32 	%p13, %r1, 63;
	@%p13 bra 	$L__BB9_23;
	ld.shared.u32 	%r41, [%r6+256];
	ld.shared.u32 	%r42, [%r6];
	add.s32 	%r43, %r42, %r41;
	st.shared.u32 	[%r6], %r43;
$L__BB9_23:
	bar.sync 	0;
$L__BB9_24:
	setp.gt.u32 	%p14, %r1, 31;
	@%p14 bra 	$L__BB9_39;
	setp.lt.u32 	%p15, %r10, 64;
	@%p15 bra 	$L__BB9_27;
	ld.volatile.shared.u32 	%r44, [%r6+128];
	ld.volatile.shared.u32 	%r45, [%r6];
	add.s32 	%r46, %r45, %r44;
	st.volatile.shared.u32 	[%r6], %r46;
	bra.uni 	$L__BB9_28;
$L__BB9_27:
	setp.lt.u32 	%p16, %r10, 32;
	@%p16 bra 	$L__BB9_29;
$L__BB9_28:
	ld.volatile.shared.u32 	%r47, [%r6+64];
	ld.volatile.shared.u32 	%r48, [%r6];
	add.s32 	%r49, %r48, %r47;
	st.volatile.shared.u32 	[%r6], %r49;
	bra.uni 	$L__BB9_30;
$L__BB9_29:
	setp.lt.u32 	%p17, %r10, 16;
	@%p17 bra 	$L__BB9_31;
$L__BB9_30:
	ld.volatile.shared.u32 	%r50, [%r6+32];
	ld.volatile.shared.u32 	%r51, [%r6];
	add.s32 	%r52, %r51, %r50;
	st.volatile.shared.u32 	[%r6], %r52;
	bra.uni 	$L__BB9_32;
$L__BB9_31:
	setp.lt.u32 	%p18, %r10, 8;
	@%p18 bra 	$L__BB9_33;
$L__BB9_32:
	ld.volatile.shared.u32 	%r53, [%r6+16];
	ld.volatile.shared.u32 	%r54, [%r6];
	add.s32 	%r55, %r54, %r53;
	st.volatile.shared.u32 	[%r6], %r55;
	bra.uni 	$L__BB9_34;
$L__BB9_33:
	setp.lt.u32 	%p19, %r10, 4;
	@%p19 bra 	$L__BB9_35;
$L__BB9_34:
	ld.volatile.shared.u32 	%r56, [%r6+8];
	ld.volatile.shared.u32 	%r57, [%r6];
	add.s32 	%r58, %r57, %r56;
	st.volatile.shared.u32 	[%r6], %r58;
	bra.uni 	$L__BB9_36;
$L__BB9_35:
	setp.lt.u32 	%p20, %r10, 2;
	@%p20 bra 	$L__BB9_37;
$L__BB9_36:
	ld.volatile.shared.u32 	%r59, [%r6+4];
	ld.volatile.shared.u32 	%r60, [%r6];
	add.s32 	%r61, %r60, %r59;
	st.volatile.shared.u32 	[%r6], %r61;
$L__BB9_37:
	setp.ne.s32 	%p21, %r1, 0;
	@%p21 bra 	$L__BB9_39;
	ld.volatile.shared.u32 	%r62, [sPartials];
	cvta.to.global.u64 	%rd11, %rd6;
	mul.wide.u32 	%rd12, %r2, 4;
	add.s64 	%rd13, %rd11, %rd12;
	st.global.u32 	[%rd13], %r62;
$L__BB9_39:
	ret;

}
	// .globl	_Z17reduction1_kernelILj1024EEvPiPKim
.visible .entry _Z17reduction1_kernelILj1024EEvPiPKim(
	.param .u64 .ptr .align 1 _Z17reduction1_kernelILj1024EEvPiPKim_param_0,
	.param .u64 .ptr .align 1 _Z17reduction1_kernelILj1024EEvPiPKim_param_1,
	.param .u64 _Z17reduction1_kernelILj1024EEvPiPKim_param_2
)
{
	.reg .pred 	%p<22>;
	.reg .b32 	%r<67>;
	.reg .b64 	%rd<15>;

	ld.param.u64 	%rd6, [_Z17reduction1_kernelILj1024EEvPiPKim_param_0];
	ld.param.u64 	%rd7, [_Z17reduction1_kernelILj1024EEvPiPKim_param_1];
	ld.param.u64 	%rd8, [_Z17reduction1_kernelILj1024EEvPiPKim_param_2];
	mov.u32 	%r1, %tid.x;
	mov.u32 	%r2, %ctaid.x;
	shl.b32 	%r12, %r2, 10;
	or.b32  	%r13, %r12, %r1;
	cvt.u64.u32 	%rd14, %r13;
	setp.le.u64 	%p1, %rd8, %rd14;
	mov.b32 	%r64, 0;
	@%p1 bra 	$L__BB10_3;
	mov.u32 	%r15, %nctaid.x;
	shl.b32 	%r16, %r15, 10;
	cvt.u64.u32 	%rd2, %r16;
	cvta.to.global.u64 	%rd3, %rd7;
	mov.b32 	%r64, 0;
$L__BB10_2:
	shl.b64 	%rd9, %rd14, 2;
	add.s64 	%rd10, %rd3, %rd9;
	ld.global.u32 	%r17, [%rd10];
	add.s32 	%r64, %r17, %r64;
	add.s64 	%rd14, %rd14, %rd2;
	setp.lt.u64 	%p2, %rd14, %rd8;
	@%p2 bra 	$L__BB10_2;
$L__BB10_3:
	shl.b32 	%r18, %r1, 2;
	mov.u32 	%r19, sPartials;
	add.s32 	%r6, %r19, %r18;
	st.shared.u32 	[%r6], %r64;
	bar.sync 	0;
	mov.u32 	%r10, %ntid.x;
	add.s32 	%r20, %r10, -1;
	and.b32  	%r21, %r10, %r20;
	setp.eq.s32 	%p3, %r21, 0;
	@%p3 bra 	$L__BB10_8;
$L__BB10_4:
	add.s32 	%r22, %r10, -1;
	and.b32  	%r10, %r22, %r10;
	add.s32 	%r23, %r10, -1;
	and.b32  	%r24, %r10, %r23;
	setp.ne.s32 	%p4, %r24, 0;
	@%p4 bra 	$L__BB10_4;
	setp.lt.u32 	%p5, %r1, %r10;
	@%p5 bra 	$L__BB10_7;
	ld.shared.u32 	%r25, [%r6];
	sub.s32 	%r26, %r1, %r10;
	shl.b32 	%r27, %r26, 2;
	add.s32 	%r29, %r19, %r27;
	ld.shared.u32 	%r30, [%r29];
	add.s32 	%r31, %r30, %r25;
	st.shared.u32 	[%r29], %r31;
$L__BB10_7:
	bar.sync 	0;
$L__BB10_8:
	setp.lt.u32 	%p6, %r10, 1024;
	@%p6 bra 	$L__BB10_12;
	setp.gt.u32 	%p10, %r1, 511;
	@%p10 bra 	$L__BB10_11;
	ld.shared.u32 	%r32, [%r6+2048];
	ld.shared.u32 	%r33, [%r6];
	add.s32 	%r34, %r33, %r32;
	st.shared.u32 	[%r6], %r34;
$L__BB10_11:
	bar.sync 	0;
	bra.uni 	$L__BB10_13;
$L__BB10_12:
	setp.lt.u32 	%p7, %r10, 512;
	@%p7 bra 	$L__BB10_16;
$L__BB10_13:
	setp.gt.u32 	%p11, %r1, 255;
	@%p11 bra 	$L__BB10_15;
	ld.shared.u32 	%r35, [%r6+1024];
	ld.shared.u32 	%r36, [%r6];
	add.s32 	%r37, %r36, %r35;
	st.shared.u32 	[%r6], %r37;
$L__BB10_15:
	bar.sync 	0;
	bra.uni 	$L__BB10_17;
$L__BB10_16:
	setp.lt.u32 	%p8, %r10, 256;
	@%p8 bra 	$L__BB10_20;
$L__BB10_17:
	setp.gt.u32 	%p12, %r1, 127;
	@%p12 bra 	$L__BB10_19;
	ld.shared.u32 	%r38, [%r6+512];
	ld.shared.u32 	%r39, [%r6];
	add.s32 	%r40, %r39, %r38;
	st.shared.u32 	[%r6], %r40;
$L__BB10_19:
	bar.sync 	0;
	bra.uni 	$L__BB10_21;
$L__BB10_20:
	setp.lt.u32 	%p9, %r10, 128;
	@%p9 bra 	$L__BB10_24;
$L__BB10_21:
	setp.gt.u32 	%p13, %r1, 63;
	@%p13 bra 	$L__BB10_23;
	ld.shared.u32 	%r41, [%r6+256];
	ld.shared.u32 	%r42, [%r6];
	add.s32 	%r43, %r42, %r41;
	st.shared.u32 	[%r6], %r43;
$L__BB10_23:
	bar.sync 	0;
$L__BB10_24:
	setp.gt.u32 	%p14, %r1, 31;
	@%p14 bra 	$L__BB10_39;
	setp.lt.u32 	%p15, %r10, 64;
	@%p15 bra 	$L__BB10_27;
	ld.volatile.shared.u32 	%r44, [%r6+128];
	ld.volatile.shared.u32 	%r45, [%r6];
	add.s32 	%r46, %r45, %r44;
	st.volatile.shared.u32 	[%r6], %r46;
	bra.uni 	$L__BB10_28;
$L__BB10_27:
	setp.lt.u32 	%p16, %r10, 32;
	@%p16 bra 	$L__BB10_29;
$L__BB10_28:
	ld.volatile.shared.u32 	%r47, [%r6+64];
	ld.volatile.shared.u32 	%r48, [%r6];
	add.s32 	%r49, %r48, %r47;
	st.volatile.shared.u32 	[%r6], %r49;
	bra.uni 	$L__BB10_30;
$L__BB10_29:
	setp.lt.u32 	%p17, %r10, 16;
	@%p17 bra 	$L__BB10_31;
$L__BB10_30:
	ld.volatile.shared.u32 	%r50, [%r6+32];
	ld.volatile.shared.u32 	%r51, [%r6];
	add.s32 	%r52, %r51, %r50;
	st.volatile.shared.u32 	[%r6], %r52;
	bra.uni 	$L__BB10_32;
$L__BB10_31:
	setp.lt.u32 	%p18, %r10, 8;
	@%p18 bra 	$L__BB10_33;
$L__BB10_32:
	ld.volatile.shared.u32 	%r53, [%r6+16];
	ld.volatile.shared.u32 	%r54, [%r6];
	add.s32 	%r55, %r54, %r53;
	st.volatile.shared.u32 	[%r6], %r55;
	bra.uni 	$L__BB10_34;
$L__BB10_33:
	setp.lt.u32 	%p19, %r10, 4;
	@%p19 bra 	$L__BB10_35;
$L__BB10_34:
	ld.volatile.shared.u32 	%r56, [%r6+8];
	ld.volatile.shared.u32 	%r57, [%r6];
	add.s32 	%r58, %r57, %r56;
	st.volatile.shared.u32 	[%r6], %r58;
	bra.uni 	$L__BB10_36;
$L__BB10_35:
	setp.lt.u32 	%p20, %r10, 2;
	@%p20 bra 	$L__BB10_37;
$L__BB10_36:
	ld.volatile.shared.u32 	%r59, [%r6+4];
	ld.volatile.shared.u32 	%r60, [%r6];
	add.s32 	%r61, %r60, %r59;
	st.volatile.shared.u32 	[%r6], %r61;
$L__BB10_37:
	setp.ne.s32 	%p21, %r1, 0;
	@%p21 bra 	$L__BB10_39;
	ld.volatile.shared.u32 	%r62, [sPartials];
	cvta.to.global.u64 	%rd11, %rd6;
	mul.wide.u32 	%rd12, %r2, 4;
	add.s64 	%rd13, %rd11, %rd12;
	st.global.u32 	[%rd13], %r62;
$L__BB10_39:
	ret;

}


// ===== COMPILED SASS (sm_100) =====

	.target	sm_100

	.elftype	@"ET_EXEC"


//--------------------- .note.nv.tkinfo           --------------------------
	.section	.note.nv.tkinfo,"",@"SHT_NOTE"
	.sectionflags	@"SHF_NOTE_NV_TKINFO"
	.tkinfo
        /*0018*/ 	.word	0x00000002
        /*0030*/ 	.string	""
        /*0030*/ 	.string	"ptxas"
        /*0030*/ 	.string	"Cuda compilation tools, release 13.0, V13.0.88"
        /*0030*/ 	.string	"Build cuda_13.0.r13.0/compiler.36424714_0"
        /*0030*/ 	.string	"-arch sm_100 -m 64 "



//--------------------- .note.nv.cuinfo           --------------------------
	.section	.note.nv.cuinfo,"",@"SHT_NOTE"
	.sectionflags	@"SHF_NOTE_NV_CUINFO"
        /*0018*/ 	.short	0x0002
        /*001a*/ 	.short	0x0064
        /*001c*/ 	.short	0x0082
	.zero		2


//--------------------- .nv.info                  --------------------------
	.section	.nv.info,"",@"SHT_CUDA_INFO"
	.align	4


	//----- nvinfo : EIATTR_REGCOUNT
	.align		4
        /*0000*/ 	.byte	0x04, 0x2f
        /*0002*/ 	.short	(.L_1 - .L_0)
	.align		4
.L_0:
        /*0004*/ 	.word	index@(_Z17reduction1_kernelILj1EEvPiPKim)
        /*0008*/ 	.word	0x0000000c


	//----- nvinfo : EIATTR_FRAME_SIZE
	.align		4
.L_1:
        /*000c*/ 	.byte	0x04, 0x11
        /*000e*/ 	.short	(.L_3 - .L_2)
	.align		4
.L_2:
        /*0010*/ 	.word	index@(_Z17reduction1_kernelILj1EEvPiPKim)
        /*0014*/ 	.word	0x00000000


	//----- nvinfo : EIATTR_REGCOUNT
	.align		4
.L_3:
        /*0018*/ 	.byte	0x04, 0x2f
        /*001a*/ 	.short	(.L_5 - .L_4)
	.align		4
.L_4:
        /*001c*/ 	.word	index@(_Z17reduction1_kernelILj2EEvPiPKim)
        /*0020*/ 	.word	0x0000000c


	//----- nvinfo : EIATTR_FRAME_SIZE
	.align		4
.L_5:
        /*0024*/ 	.byte	0x04, 0x11
        /*0026*/ 	.short	(.L_7 - .L_6)
	.align		4
.L_6:
        /*0028*/ 	.word	index@(_Z17reduction1_kernelILj2EEvPiPKim)
        /*002c*/ 	.word	0x00000000


	//----- nvinfo : EIATTR_REGCOUNT
	.align		4
.L_7:
        /*0030*/ 	.byte	0x04, 0x2f
        /*0032*/ 	.short	(.L_9 - .L_8)
	.align		4
.L_8:
        /*0034*/ 	.word	index@(_Z17reduction1_kernelILj4EEvPiPKim)
        /*0038*/ 	.word	0x0000000c


	//----- nvinfo : EIATTR_FRAME_SIZE
	.align		4
.L_9:
        /*003c*/ 	.byte	0x04, 0x11
        /*003e*/ 	.short	(.L_11 - .L_10)
	.align		4
.L_10:
        /*0040*/ 	.word	index@(_Z17reduction1_kernelILj4EEvPiPKim)
        /*0044*/ 	.word	0x00000000


	//----- nvinfo : EIATTR_REGCOUNT
	.align		4
.L_11:
        /*0048*/ 	.byte	0x04, 0x2f
        /*004a*/ 	.short	(.L_13 - .L_12)
	.align		4
.L_12:
        /*004c*/ 	.word	index@(_Z17reduction1_kernelILj8EEvPiPKim)
        /*0050*/ 	.word	0x0000000c


	//----- nvinfo : EIATTR_FRAME_SIZE
	.align		4
.L_13:
        /*0054*/ 	.byte	0x04, 0x11
        /*0056*/ 	.short	(.L_15 - .L_14)
	.align		4
.L_14:
        /*0058*/ 	.word	index@(_Z17reduction1_kernelILj8EEvPiPKim)
        /*005c*/ 	.word	0x00000000


	//----- nvinfo : EIATTR_REGCOUNT
	.align		4
.L_15:
        /*0060*/ 	.byte	0x04, 0x2f
        /*0062*/ 	.short	(.L_17 - .L_16)
	.align		4
.L_16:
        /*0064*/ 	.word	index@(_Z17reduction1_kernelILj16EEvPiPKim)
        /*0068*/ 	.word	0x0000000c


	//----- nvinfo : EIATTR_FRAME_SIZE
	.align		4
.L_17:
        /*006c*/ 	.byte	0x04, 0x11
        /*006e*/ 	.short	(.L_19 - .L_18)
	.align		4
.L_18:
        /*0070*/ 	.word	index@(_Z17reduction1_kernelILj16EEvPiPKim)
        /*0074*/ 	.word	0x00000000


	//----- nvinfo : EIATTR_REGCOUNT
	.align		4
.L_19:
        /*0078*/ 	.byte	0x04, 0x2f
        /*007a*/ 	.short	(.L_21 - .L_20)
	.align		4
.L_20:
        /*007c*/ 	.word	index@(_Z17reduction1_kernelILj32EEvPiPKim)
        /*0080*/ 	.word	0x0000000c


	//----- nvinfo : EIATTR_FRAME_SIZE
	.align		4
.L_21:
        /*0084*/ 	.byte	0x04, 0x11
        /*0086*/ 	.short	(.L_23 - .L_22)
	.align		4
.L_22:
        /*0088*/ 	.word	index@(_Z17reduction1_kernelILj32EEvPiPKim)
        /*008c*/ 	.word	0x00000000


	//----- nvinfo : EIATTR_REGCOUNT
	.align		4
.L_23:
        /*0090*/ 	.byte	0x04, 0x2f
        /*0092*/ 	.short	(.L_25 - .L_24)
	.align		4
.L_24:
        /*0094*/ 	.word	index@(_Z17reduction1_kernelILj64EEvPiPKim)
        /*0098*/ 	.word	0x0000000c


	//----- nvinfo : EIATTR_FRAME_SIZE
	.align		4
.L_25:
        /*009c*/ 	.byte	0x04, 0x11
        /*009e*/ 	.short	(.L_27 - .L_26)
	.align		4
.L_26:
        /*00a0*/ 	.word	index@(_Z17reduction1_kernelILj64EEvPiPKim)
        /*00a4*/ 	.word	0x00000000


	//----- nvinfo : EIATTR_REGCOUNT
	.align		4
.L_27:
        /*00a8*/ 	.byte	0x04, 0x2f
        /*00aa*/ 	.short	(.L_29 - .L_28)
	.align		4
.L_28:
        /*00ac*/ 	.word	index@(_Z17reduction1_kernelILj128EEvPiPKim)
        /*00b0*/ 	.word	0x0000000c


	//----- nvinfo : EIATTR_FRAME_SIZE
	.align		4
.L_29:
        /*00b4*/ 	.byte	0x04, 0x11
        /*00b6*/ 	.short	(.L_31 - .L_30)
	.align		4
.L_30:
        /*00b8*/ 	.word	index@(_Z17reduction1_kernelILj128EEvPiPKim)
        /*00bc*/ 	.word	0x00000000


	//----- nvinfo : EIATTR_REGCOUNT
	.align		4
.L_31:
        /*00c0*/ 	.byte	0x04, 0x2f
        /*00c2*/ 	.short	(.L_33 - .L_32)
	.align		4
.L_32:
        /*00c4*/ 	.word	index@(_Z17reduction1_kernelILj256EEvPiPKim)
        /*00c8*/ 	.word	0x0000000c


	//----- nvinfo : EIATTR_FRAME_SIZE
	.align		4
.L_33:
        /*00cc*/ 	.byte	0x04, 0x11
        /*00ce*/ 	.short	(.L_35 - .L_34)
	.align		4
.L_34:
        /*00d0*/ 	.word	index@(_Z17reduction1_kernelILj256EEvPiPKim)
        /*00d4*/ 	.word	0x00000000


	//----- nvinfo : EIATTR_REGCOUNT
	.align		4
.L_35:
        /*00d8*/ 	.byte	0x04, 0x2f
        /*00da*/ 	.short	(.L_37 - .L_36)
	.align		4
.L_36:
        /*00dc*/ 	.word	index@(_Z17reduction1_kernelILj512EEvPiPKim)
        /*00e0*/ 	.word	0x0000000c


	//----- nvinfo : EIATTR_FRAME_SIZE
	.align		4
.L_37:
        /*00e4*/ 	.byte	0x04, 0x11
        /*00e6*/ 	.short	(.L_39 - .L_38)
	.align		4
.L_38:
        /*00e8*/ 	.word	index@(_Z17reduction1_kernelILj512EEvPiPKim)
        /*00ec*/ 	.word	0x00000000


	//----- nvinfo : EIATTR_REGCOUNT
	.align		4
.L_39:
        /*00f0*/ 	.byte	0x04, 0x2f
        /*00f2*/ 	.short	(.L_41 - .L_40)
	.align		4
.L_40:
        /*00f4*/ 	.word	index@(_Z17reduction1_kernelILj1024EEvPiPKim)
        /*00f8*/ 	.word	0x0000000b


	//----- nvinfo : EIATTR_FRAME_SIZE
	.align		4
.L_41:
        /*00fc*/ 	.byte	0x04, 0x11
        /*00fe*/ 	.short	(.L_43 - .L_42)
	.align		4
.L_42:
        /*0100*/ 	.word	index@(_Z17reduction1_kernelILj1024EEvPiPKim)
        /*0104*/ 	.word	0x00000000


	//----- nvinfo : EIATTR_MIN_STACK_SIZE
	.align		4
.L_43:
        /*0108*/ 	.byte	0x04, 0x12
        /*010a*/ 	.short	(.L_45 - .L_44)
	.align		4
.L_44:
        /*010c*/ 	.word	index@(_Z17reduction1_kernelILj1024EEvPiPKim)
        /*0110*/ 	.word	0x00000000


	//----- nvinfo : EIATTR_MIN_STACK_SIZE
	.align		4
.L_45:
        /*0114*/ 	.byte	0x04, 0x12
        /*0116*/ 	.short	(.L_47 - .L_46)
	.align		4
.L_46:
        /*0118*/ 	.word	index@(_Z17reduction1_kernelILj512EEvPiPKim)
        /*011c*/ 	.word	0x00000000


	//----- nvinfo : EIATTR_MIN_STACK_SIZE
	.align		4
.L_47:
        /*0120*/ 	.byte	0x04, 0x12
        /*0122*/ 	.short	(.L_49 - .L_48)
	.align		4
.L_48:
        /*0124*/ 	.word	index@(_Z17reduction1_kernelILj256EEvPiPKim)
        /*0128*/ 	.word	0x00000000


	//----- nvinfo : EIATTR_MIN_STACK_SIZE
	.align		4
.L_49:
        /*012c*/ 	.byte	0x04, 0x12
        /*012e*/ 	.short	(.L_51 - .L_50)
	.align		4
.L_50:
        /*0130*/ 	.word	index@(_Z17reduction1_kernelILj128EEvPiPKim)
        /*0134*/ 	.word	0x00000000


	//----- nvinfo : EIATTR_MIN_STACK_SIZE
	.align		4
.L_51:
        /*0138*/ 	.byte	0x04, 0x12
        /*013a*/ 	.short	(.L_53 - .L_52)
	.align		4
.L_52:
        /*013c*/ 	.word	index@(_Z17reduction1_kernelILj64EEvPiPKim)
        /*0140*/ 	.word	0x00000000


	//----- nvinfo : EIATTR_MIN_STACK_SIZE
	.align		4
.L_53:
        /*0144*/ 	.byte	0x04, 0x12
        /*0146*/ 	.short	(.L_55 - .L_54)
	.align		4
.L_54:
        /*0148*/ 	.word	index@(_Z17reduction1_kernelILj32EEvPiPKim)
        /*014c*/ 	.word	0x00000000


	//----- nvinfo : EIATTR_MIN_STACK_SIZE
	.align		4
.L_55:
        /*0150*/ 	.byte	0x04, 0x12
        /*0152*/ 	.short	(.L_57 - .L_56)
	.align		4
.L_56:
        /*0154*/ 	.word	index@(_Z17reduction1_kernelILj16EEvPiPKim)
        /*0158*/ 	.word	0x00000000


	//----- nvinfo : EIATTR_MIN_STACK_SIZE
	.align		4
.L_57:
        /*015c*/ 	.byte	0x04, 0x12
        /*015e*/ 	.short	(.L_59 - .L_58)
	.align		4
.L_58:
        /*0160*/ 	.word	index@(_Z17reduction1_kernelILj8EEvPiPKim)
        /*0164*/ 	.word	0x00000000


	//----- nvinfo : EIATTR_MIN_STACK_SIZE
	.align		4
.L_59:
        /*0168*/ 	.byte	0x04, 0x12
        /*016a*/ 	.short	(.L_61 - .L_60)
	.align		4
.L_60:
        /*016c*/ 	.word	index@(_Z17reduction1_kernelILj4EEvPiPKim)
        /*0170*/ 	.word	0x00000000


	//----- nvinfo : EIATTR_MIN_STACK_SIZE
	.align		4
.L_61:
        /*0174*/ 	.byte	0x04, 0x12
        /*0176*/ 	.short	(.L_63 - .L_62)
	.align		4
.L_62:
        /*0178*/ 	.word	index@(_Z17reduction1_kernelILj2EEvPiPKim)
        /*017c*/ 	.word	0x00000000


	//----- nvinfo : EIATTR_MIN_STACK_SIZE
	.align		4
.L_63:
        /*0180*/ 	.byte	0x04, 0x12
        /*0182*/ 	.short	(.L_65 - .L_64)
	.align		4
.L_64:
        /*0184*/ 	.word	index@(_Z17reduction1_kernelILj1EEvPiPKim)
        /*0188*/ 	.word	0x00000000
.L_65:


//--------------------- .nv.compat                --------------------------
	.section	.nv.compat,"",@"SHT_CUDA_COMPAT_INFO"
	.align	4
        /*0000*/ 	.byte	0x02, 0x09, 0x00, 0x00, 0x02, 0x02, 0x01, 0x00, 0x02, 0x05, 0x05, 0x00, 0x03, 0x07, 0x01, 0x01
        /*0010*/ 	.byte	0x02, 0x03, 0x00, 0x00, 0x02, 0x06, 0x01, 0x00, 0x04, 0x0b, 0x08, 0x00, 0x09, 0x00, 0x00, 0x00
        /*0020*/ 	.byte	0x00, 0x00, 0x00, 0x00


//--------------------- .nv.info._Z17reduction1_kernelILj1024EEvPiPKim --------------------------
	.section	.nv.info._Z17reduction1_kernelILj1024EEvPiPKim,"",@"SHT_CUDA_INFO"
	.sectionflags	@""
	.align	4


	//----- nvinfo : EIATTR_CUDA_API_VERSION
	.align		4
        /*0000*/ 	.byte	0x04, 0x37
        /*0002*/ 	.short	(.L_67 - .L_66)
.L_66:
        /*0004*/ 	.word	0x00000082


	//----- nvinfo : EIATTR_KPARAM_INFO
	.align		4
.L_67:
        /*0008*/ 	.byte	0x04, 0x17
        /*000a*/ 	.short	(.L_69 - .L_68)
.L_68:
        /*000c*/ 	.word	0x00000000
        /*0010*/ 	.short	0x0002
        /*0012*/ 	.short	0x0010
        /*0014*/ 	.byte	0x00, 0xf0, 0x21, 0x00


	//----- nvinfo : EIATTR_KPARAM_INFO
	.align		4
.L_69:
        /*0018*/ 	.byte	0x04, 0x17
        /*001a*/ 	.short	(.L_71 - .L_70)
.L_70:
        /*001c*/ 	.word	0x00000000
        /*0020*/ 	.short	0x0001
        /*0022*/ 	.short	0x0008
        /*0024*/ 	.byte	0x00, 0xf5, 0x21, 0x00


	//----- nvinfo : EIATTR_KPARAM_INFO
	.align		4
.L_71:
        /*0028*/ 	.byte	0x04, 0x17
        /*002a*/ 	.short	(.L_73 - .L_72)
.L_72:
        /*002c*/ 	.word	0x00000000
        /*0030*/ 	.short	0x0000
        /*0032*/ 	.short	0x0000
        /*0034*/ 	.byte	0x00, 0xf5, 0x21, 0x00


	//----- nvinfo : EIATTR_SPARSE_MMA_MASK
	.align		4
.L_73:
        /*0038*/ 	.byte	0x03, 0x50
        /*003a*/ 	.short	0x0000


	//----- nvinfo : EIATTR_MAXREG_COUNT
	.align		4
        /*003c*/ 	.byte	0x03, 0x1b
        /*003e*/ 	.short	0x00ff


	//----- nvinfo : EIATTR_NUM_BARRIERS
	.align		4
        /*0040*/ 	.byte	0x02, 0x4c
        /*0042*/ 	.byte	0x01
	.zero		1


	//----- nvinfo : EIATTR_MERCURY_ISA_VERSION
	.align		4
        /*0044*/ 	.byte	0x03, 0x5f
        /*0046*/ 	.short	0x0101


	//----- nvinfo : EIATTR_VRC_CTA_INIT_COUNT
	.align		4
        /*0048*/ 	.byte	0x02, 0x4a
	.zero		1
	.zero		1


	//----- nvinfo : EIATTR_EXIT_INSTR_OFFSETS
	.align		4
        /*004c*/ 	.byte	0x04, 0x1c
        /*004e*/ 	.short	(.L_75 - .L_74)


	//   ....[0]....
.L_74:
        /*0050*/ 	.word	0x00000560


	//   ....[1]....
        /*0054*/ 	.word	0x00000800


	//   ....[2]....
        /*0058*/ 	.word	0x00000850


	//----- nvinfo : EIATTR_CRS_STACK_SIZE
	.align		4
.L_75:
        /*005c*/ 	.byte	0x04, 0x1e
        /*005e*/ 	.short	(.L_77 - .L_76)
.L_76:
        /*0060*/ 	.word	0x00000000


	//----- nvinfo : EIATTR_CBANK_PARAM_SIZE
	.align		4
.L_77:
        /*0064*/ 	.byte	0x03, 0x19
        /*0066*/ 	.short	0x0018


	//----- nvinfo : EIATTR_PARAM_CBANK
	.align		4
        /*0068*/ 	.byte	0x04, 0x0a
        /*006a*/ 	.short	(.L_79 - .L_78)
	.align		4
.L_78:
        /*006c*/ 	.word	index@(.nv.constant0._Z17reduction1_kernelILj1024EEvPiPKim)
        /*0070*/ 	.short	0x0380
        /*0072*/ 	.short	0x0018


	//----- nvinfo : EIATTR_SW_WAR
	.align		4
.L_79:
        /*0074*/ 	.byte	0x04, 0x36
        /*0076*/ 	.short	(.L_81 - .L_80)
.L_80:
        /*0078*/ 	.word	0x00000008
.L_81:


//--------------------- .nv.info._Z17reduction1_kernelILj512EEvPiPKim --------------------------
	.section	.nv.info._Z17reduction1_kernelILj512EEvPiPKim,"",@"SHT_CUDA_INFO"
	.sectionflags	@""
	.align	4


	//----- nvinfo : EIATTR_CUDA_API_VERSION
	.align		4
        /*0000*/ 	.byte	0x04, 0x37
        /*0002*/ 	.short	(.L_83 - .L_82)
.L_82:
        /*0004*/ 	.word	0x00000082


	//----- nvinfo : EIATTR_KPARAM_INFO
	.align		4
.L_83:
        /*0008*/ 	.byte	0x04, 0x17
        /*000a*/ 	.short	(.L_85 - .L_84)
.L_84:
        /*000c*/ 	.word	0x00000000
        /*0010*/ 	.short	0x0002
        /*0012*/ 	.short	0x0010
        /*0014*/ 	.byte	0x00, 0xf0, 0x21, 0x00


	//----- nvinfo : EIATTR_KPARAM_INFO
	.align		4
.L_85:
        /*0018*/ 	.byte	0x04, 0x17
        /*001a*/ 	.short	(.L_87 - .L_86)
.L_86:
        /*001c*/ 	.word	0x00000000
        /*0020*/ 	.short	0x0001
        /*0022*/ 	.short	0x0008
        /*0024*/ 	.byte	0x00, 0xf5, 0x21, 0x00


	//----- nvinfo : EIATTR_KPARAM_INFO
	.align		4
.L_87:
        /*0028*/ 	.byte	0x04, 0x17
        /*002a*/ 	.short	(.L_89 - .L_88)
.L_88:
        /*002c*/ 	.word	0x00000000
        /*0030*/ 	.short	0x0000
        /*0032*/ 	.short	0x0000
        /*0034*/ 	.byte	0x00, 0xf5, 0x21, 0x00


	//----- nvinfo : EIATTR_SPARSE_MMA_MASK
	.align		4
.L_89:
        /*0038*/ 	.byte	0x03, 0x50
        /*003a*/ 	.short	0x0000


	//----- nvinfo : EIATTR_MAXREG_COUNT
	.align		4
        /*003c*/ 	.byte	0x03, 0x1b
        /*003e*/ 	.short	0x00ff


	//----- nvinfo : EIATTR_NUM_BARRIERS
	.align		4
        /*0040*/ 	.byte	0x02, 0x4c
        /*0042*/ 	.byte	0x01
	.zero		1


	//----- nvinfo : EIATTR_MERCURY_ISA_VERSION
	.align		4
        /*0044*/ 	.byte	0x03, 0x5f
        /*0046*/ 	.short	0x0101


	//----- nvinfo : EIATTR_VRC_CTA_INIT_COUNT
	.align		4
        /*0048*/ 	.byte	0x02, 0x4a
	.zero		1
	.zero		1


	//----- nvinfo : EIATTR_EXIT_INSTR_OFFSETS
	.align		4
        /*004c*/ 	.byte	0x04, 0x1c
        /*004e*/ 	.short	(.L_91 - .L_90)


	//   ....[0]....
.L_90:
        /*0050*/ 	.word	0x00000550


	//   ....[1]....
        /*0054*/ 	.word	0x000007f0


	//   ....[2]....
        /*0058*/ 	.word	0x00000840


	//----- nvinfo : EIATTR_CRS_STACK_SIZE
	.align		4
.L_91:
        /*005c*/ 	.byte	0x04, 0x1e
        /*005e*/ 	.short	(.L_93 - .L_92)
.L_92:
        /*0060*/ 	.word	0x00000000


	//----- nvinfo : EIATTR_CBANK_PARAM_SIZE
	.align		4
.L_93:
        /*0064*/ 	.byte	0x03, 0x19
        /*0066*/ 	.short	0x0018


	//----- nvinfo : EIATTR_PARAM_CBANK
	.align		4
        /*0068*/ 	.byte	0x04, 0x0a
        /*006a*/ 	.short	(.L_95 - .L_94)
	.align		4
.L_94:
        /*006c*/ 	.word	index@(.nv.constant0._Z17reduction1_kernelILj512EEvPiPKim)
        /*0070*/ 	.short	0x0380
        /*0072*/ 	.short	0x0018


	//----- nvinfo : EIATTR_SW_WAR
	.align		4
.L_95:
        /*0074*/ 	.byte	0x04, 0x36
        /*0076*/ 	.short	(.L_97 - .L_96)
.L_96:
        /*0078*/ 	.word	0x00000008
.L_97:


//--------------------- .nv.info._Z17reduction1_kernelILj256EEvPiPKim --------------------------
	.section	.nv.info._Z17reduction1_kernelILj256EEvPiPKim,"",@"SHT_CUDA_INFO"
	.sectionflags	@""
	.align	4


	//----- nvinfo : EIATTR_CUDA_API_VERSION
	.align		4
        /*0000*/ 	.byte	0x04, 0x37
        /*0002*/ 	.short	(.L_99 - .L_98)
.L_98:
        /*0004*/ 	.word	0x00000082


	//----- nvinfo : EIATTR_KPARAM_INFO
	.align		4
.L_99:
        /*0008*/ 	.byte	0x04, 0x17
        /*000a*/ 	.short	(.L_101 - .L_100)
.L_100:
        /*000c*/ 	.word	0x00000000
        /*0010*/ 	.short	0x0002
        /*0012*/ 	.short	0x0010
        /*0014*/ 	.byte	0x00, 0xf0, 0x21, 0x00


	//----- nvinfo : EIATTR_KPARAM_INFO
	.align		4
.L_101:
        /*0018*/ 	.byte	0x04, 0x17
        /*001a*/ 	.short	(.L_103 - .L_102)
.L_102:
        /*001c*/ 	.word	0x00000000
        /*0020*/ 	.short	0x0001
        /*0022*/ 	.short	0x0008
        /*0024*/ 	.byte	0x00, 0xf5, 0x21, 0x00


	//----- nvinfo : EIATTR_KPARAM_INFO
	.align		4
.L_103:
        /*0028*/ 	.byte	0x04, 0x17
        /*002a*/ 	.short	(.L_105 - .L_104)
.L_104:
        /*002c*/ 	.word	0x00000000
        /*0030*/ 	.short	0x0000
        /*0032*/ 	.short	0x0000
        /*0034*/ 	.byte	0x00, 0xf5, 0x21, 0x00


	//----- nvinfo : EIATTR_SPARSE_MMA_MASK
	.align		4
.L_105:
        /*0038*/ 	.byte	0x03, 0x50
        /*003a*/ 	.short	0x0000


	//----- nvinfo : EIATTR_MAXREG_COUNT
	.align		4
        /*003c*/ 	.byte	0x03, 0x1b
        /*003e*/ 	.short	0x00ff


	//----- nvinfo : EIATTR_NUM_BARRIERS
	.align		4
        /*0040*/ 	.byte	0x02, 0x4c
        /*0042*/ 	.byte	0x01
	.zero		1


	//----- nvinfo : EIATTR_MERCURY_ISA_VERSION
	.align		4
        /*0044*/ 	.byte	0x03, 0x5f
        /*0046*/ 	.short	0x0101


	//----- nvinfo : EIATTR_VRC_CTA_INIT_COUNT
	.align		4
        /*0048*/ 	.byte	0x02, 0x4a
	.zero		1
	.zero		1


	//----- nvinfo : EIATTR_EXIT_INSTR_OFFSETS
	.align		4
        /*004c*/ 	.byte	0x04, 0x1c
        /*004e*/ 	.short	(.L_107 - .L_106)


	//   ....[0]....
.L_106:
        /*0050*/ 	.word	0x00000550


	//   ....[1]....
        /*0054*/ 	.word	0x000007f0


	//   ....[2]....
        /*0058*/ 	.word	0x00000840


	//----- nvinfo : EIATTR_CRS_STACK_SIZE
	.align		4
.L_107:
        /*005c*/ 	.byte	0x04, 0x1e
        /*005e*/ 	.short	(.L_109 - .L_108)
.L_108:
        /*0060*/ 	.word	0x00000000


	//----- nvinfo : EIATTR_CBANK_PARAM_SIZE
	.align		4
.L_109:
        /*0064*/ 	.byte	0x03, 0x19
        /*0066*/ 	.short	0x0018


	//----- nvinfo : EIATTR_PARAM_CBANK
	.align		4
        /*0068*/ 	.byte	0x04, 0x0a
        /*006a*/ 	.short	(.L_111 - .L_110)
	.align		4
.L_110:
        /*006c*/ 	.word	index@(.nv.constant0._Z17reduction1_kernelILj256EEvPiPKim)
        /*0070*/ 	.short	0x0380
        /*0072*/ 	.short	0x0018


	//----- nvinfo : EIATTR_SW_WAR
	.align		4
.L_111:
        /*0074*/ 	.byte	0x04, 0x36
        /*0076*/ 	.short	(.L_113 - .L_112)
.L_112:
        /*0078*/ 	.word	0x00000008
.L_113:


//--------------------- .nv.info._Z17reduction1_kernelILj128EEvPiPKim --------------------------
	.section	.nv.info._Z17reduction1_kernelILj128EEvPiPKim,"",@"SHT_CUDA_INFO"
	.sectionflags	@""
	.align	4


	//----- nvinfo : EIATTR_CUDA_API_VERSION
	.align		4
        /*0000*/ 	.byte	0x04, 0x37
        /*0002*/ 	.short	(.L_115 - .L_114)
.L_114:
        /*0004*/ 	.word	0x00000082


	//----- nvinfo : EIATTR_KPARAM_INFO
	.align		4
.L_115:
        /*0008*/ 	.byte	0x04, 0x17
        /*000a*/ 	.short	(.L_117 - .L_116)
.L_116:
        /*000c*/ 	.word	0x00000000
        /*0010*/ 	.short	0x0002
        /*0012*/ 	.short	0x0010
        /*0014*/ 	.byte	0x00, 0xf0, 0x21, 0x00


	//----- nvinfo : EIATTR_KPARAM_INFO
	.align		4
.L_117:
        /*0018*/ 	.byte	0x04, 0x17
        /*001a*/ 	.short	(.L_119 - .L_118)
.L_118:
        /*001c*/ 	.word	0x00000000
        /*0020*/ 	.short	0x0001
        /*0022*/ 	.short	0x0008
        /*0024*/ 	.byte	0x00, 0xf5, 0x21, 0x00


	//----- nvinfo : EIATTR_KPARAM_INFO
	.align		4
.L_119:
        /*0028*/ 	.byte	0x04, 0x17
        /*002a*/ 	.short	(.L_121 - .L_120)
.L_120:
        /*002c*/ 	.word	0x00000000
        /*0030*/ 	.short	0x0000
        /*0032*/ 	.short	0x0000
        /*0034*/ 	.byte	0x00, 0xf5, 0x21, 0x00


	//----- nvinfo : EIATTR_SPARSE_MMA_MASK
	.align		4
.L_121:
        /*0038*/ 	.byte	0x03, 0x50
        /*003a*/ 	.short	0x0000


	//----- nvinfo : EIATTR_MAXREG_COUNT
	.align		4
        /*003c*/ 	.byte	0x03, 0x1b
        /*003e*/ 	.short	0x00ff


	//----- nvinfo : EIATTR_NUM_BARRIERS
	.align		4
        /*0040*/ 	.byte	0x02, 0x4c
        /*0042*/ 	.byte	0x01
	.zero		1


	//----- nvinfo : EIATTR_MERCURY_ISA_VERSION
	.align		4
        /*0044*/ 	.byte	0x03, 0x5f
        /*0046*/ 	.short	0x0101


	//----- nvinfo : EIATTR_VRC_CTA_INIT_COUNT
	.align		4
        /*0048*/ 	.byte	0x02, 0x4a
	.zero		1
	.zero		1


	//----- nvinfo : EIATTR_EXIT_INSTR_OFFSETS
	.align		4
        /*004c*/ 	.byte	0x04, 0x1c
        /*004e*/ 	.short	(.L_123 - .L_122)


	//   ....[0]....
.L_122:
        /*0050*/ 	.word	0x00000550


	//   ....[1]....
        /*0054*/ 	.word	0x000007f0


	//   ....[2]....
        /*0058*/ 	.word	0x00000840


	//----- nvinfo : EIATTR_CRS_STACK_SIZE
	.align		4
.L_123:
        /*005c*/ 	.byte	0x04, 0x1e
        /*005e*/ 	.short	(.L_125 - .L_124)
.L_124:
        /*0060*/ 	.word	0x00000000


	//----- nvinfo : EIATTR_CBANK_PARAM_SIZE
	.align		4
.L_125:
        /*0064*/ 	.byte	0x03, 0x19
        /*0066*/ 	.short	0x0018


	//----- nvinfo : EIATTR_PARAM_CBANK
	.align		4
        /*0068*/ 	.byte	0x04, 0x0a
        /*006a*/ 	.short	(.L_127 - .L_126)
	.align		4
.L_126:
        /*006c*/ 	.word	index@(.nv.constant0._Z17reduction1_kernelILj128EEvPiPKim)
        /*0070*/ 	.short	0x0380
        /*0072*/ 	.short	0x0018


	//----- nvinfo : EIATTR_SW_WAR
	.align		4
.L_127:
        /*0074*/ 	.byte	0x04, 0x36
        /*0076*/ 	.short	(.L_129 - .L_128)
.L_128:
        /*0078*/ 	.word	0x00000008
.L_129:


//--------------------- .nv.info._Z17reduction1_kernelILj64EEvPiPKim --------------------------
	.section	.nv.info._Z17reduction1_kernelILj64EEvPiPKim,"",@"SHT_CUDA_INFO"
	.sectionflags	@""
	.align	4


	//----- nvinfo : EIATTR_CUDA_API_VERSION
	.align		4
        /*0000*/ 	.byte	0x04, 0x37
        /*0002*/ 	.short	(.L_131 - .L_130)
.L_130:
        /*0004*/ 	.word	0x00000082


	//----- nvinfo : EIATTR_KPARAM_INFO
	.align		4
.L_131:
        /*0008*/ 	.byte	0x04, 0x17
        /*000a*/ 	.short	(.L_133 - .L_132)
.L_132:
        /*000c*/ 	.word	0x00000000
        /*0010*/ 	.short	0x0002
        /*0012*/ 	.short	0x0010
        /*0014*/ 	.byte	0x00, 0xf0, 0x21, 0x00


	//----- nvinfo : EIATTR_KPARAM_INFO
	.align		4
.L_133:
        /*0018*/ 	.byte	0x04, 0x17
        /*001a*/ 	.short	(.L_135 - .L_134)
.L_134:
        /*001c*/ 	.word	0x00000000
        /*0020*/ 	.short	0x0001
        /*0022*/ 	.short	0x0008
        /*0024*/ 	.byte	0x00, 0xf5, 0x21, 0x00


	//----- nvinfo : EIATTR_KPARAM_INFO
	.align		4
.L_135:
        /*0028*/ 	.byte	0x04, 0x17
        /*002a*/ 	.short	(.L_137 - .L_136)
.L_136:
        /*002c*/ 	.word	0x00000000
        /*0030*/ 	.short	0x0000
        /*0032*/ 	.short	0x0000
        /*0034*/ 	.byte	0x00, 0xf5, 0x21, 0x00


	//----- nvinfo : EIATTR_SPARSE_MMA_MASK
	.align		4
.L_137:
        /*0038*/ 	.byte	0x03, 0x50
        /*003a*/ 	.short	0x0000


	//----- nvinfo : EIATTR_MAXREG_COUNT
	.align		4
        /*003c*/ 	.byte	0x03, 0x1b
        /*003e*/ 	.short	0x00ff


	//----- nvinfo : EIATTR_NUM_BARRIERS
	.align		4
        /*0040*/ 	.byte	0x02, 0x4c
        /*0042*/ 	.byte	0x01
	.zero		1


	//----- nvinfo : EIATTR_MERCURY_ISA_VERSION
	.align		4
        /*0044*/ 	.byte	0x03, 0x5f
        /*0046*/ 	.short	0x0101


	//----- nvinfo : EIATTR_VRC_CTA_INIT_COUNT
	.align		4
        /*0048*/ 	.byte	0x02, 0x4a
	.zero		1
	.zero		1


	//----- nvinfo : EIATTR_EXIT_INSTR_OFFSETS
	.align		4
        /*004c*/ 	.byte	0x04, 0x1c
        /*004e*/ 	.short	(.L_139 - .L_138)


	//   ....[0]....
.L_138:
        /*0050*/ 	.word	0x00000550


	//   ....[1]....
        /*0054*/ 	.word	0x000007f0


	//   ....[2]....
        /*0058*/ 	.word	0x00000840


	//----- nvinfo : EIATTR_CRS_STACK_SIZE
	.align		4
.L_139:
        /*005c*/ 	.byte	0x04, 0x1e
        /*005e*/ 	.short	(.L_141 - .L_140)
.L_140:
        /*0060*/ 	.word	0x00000000


	//----- nvinfo : EIATTR_CBANK_PARAM_SIZE
	.align		4
.L_141:
        /*0064*/ 	.byte	0x03, 0x19
        /*0066*/ 	.short	0x0018


	//----- nvinfo : EIATTR_PARAM_CBANK
	.align		4
        /*0068*/ 	.byte	0x04, 0x0a
        /*006a*/ 	.short	(.L_143 - .L_142)
	.align		4
.L_142:
        /*006c*/ 	.word	index@(.nv.constant0._Z17reduction1_kernelILj64EEvPiPKim)
        /*0070*/ 	.short	0x0380
        /*0072*/ 	.short	0x0018


	//----- nvinfo : EIATTR_SW_WAR
	.align		4
.L_143:
        /*0074*/ 	.byte	0x04, 0x36
        /*0076*/ 	.short	(.L_145 - .L_144)
.L_144:
        /*0078*/ 	.word	0x00000008
.L_145:


//--------------------- .nv.info._Z17reduction1_kernelILj32EEvPiPKim --------------------------
	.section	.nv.info._Z17reduction1_kernelILj32EEvPiPKim,"",@"SHT_CUDA_INFO"
	.sectionflags	@""
	.align	4


	//----- nvinfo : EIATTR_CUDA_API_VERSION
	.align		4
        /*0000*/ 	.byte	0x04, 0x37
        /*0002*/ 	.short	(.L_147 - .L_146)
.L_146:
        /*0004*/ 	.word	0x00000082


	//----- nvinfo : EIATTR_KPARAM_INFO
	.align		4
.L_147:
        /*0008*/ 	.byte	0x04, 0x17
        /*000a*/ 	.short	(.L_149 - .L_148)
.L_148:
        /*000c*/ 	.word	0x00000000
        /*0010*/ 	.short	0x0002
        /*0012*/ 	.short	0x0010
        /*0014*/ 	.byte	0x00, 0xf0, 0x21, 0x00


	//----- nvinfo : EIATTR_KPARAM_INFO
	.align		4
.L_149:
        /*0018*/ 	.byte	0x04, 0x17
        /*001a*/ 	.short	(.L_151 - .L_150)
.L_150:
        /*001c*/ 	.word	0x00000000
        /*0020*/ 	.short	0x0001
        /*0022*/ 	.short	0x0008
        /*0024*/ 	.byte	0x00, 0xf5, 0x21, 0x00


	//----- nvinfo : EIATTR_KPARAM_INFO
	.align		4
.L_151:
        /*0028*/ 	.byte	0x04, 0x17
        /*002a*/ 	.short	(.L_153 - .L_152)
.L_152:
        /*002c*/ 	.word	0x00000000
        /*0030*/ 	.short	0x0000
        /*0032*/ 	.short	0x0000
        /*0034*/ 	.byte	0x00, 0xf5, 0x21, 0x00


	//----- nvinfo : EIATTR_SPARSE_MMA_MASK
	.align		4
.L_153:
        /*0038*/ 	.byte	0x03, 0x50
        /*003a*/ 	.short	0x0000


	//----- nvinfo : EIATTR_MAXREG_COUNT
	.align		4
        /*003c*/ 	.byte	0x03, 0x1b
        /*003e*/ 	.short	0x00ff


	//----- nvinfo : EIATTR_NUM_BARRIERS
	.align		4
        /*0040*/ 	.byte	0x02, 0x4c
        /*0042*/ 	.byte	0x01
	.zero		1


	//----- nvinfo : EIATTR_MERCURY_ISA_VERSION
	.align		4
        /*0044*/ 	.byte	0x03, 0x5f
        /*0046*/ 	.short	0x0101


	//----- nvinfo : EIATTR_VRC_CTA_INIT_COUNT
	.align		4
        /*0048*/ 	.byte	0x02, 0x4a
	.zero		1
	.zero		1


	//----- nvinfo : EIATTR_EXIT_INSTR_OFFSETS
	.align		4
        /*004c*/ 	.byte	0x04, 0x1c
        /*004e*/ 	.short	(.L_155 - .L_154)


	//   ....[0]....
.L_154:
        /*0050*/ 	.word	0x00000550


	//   ....[1]....
        /*0054*/ 	.word	0x000007f0


	//   ....[2]....
        /*0058*/ 	.word	0x00000840


	//----- nvinfo : EIATTR_CRS_STACK_SIZE
	.align		4
.L_155:
        /*005c*/ 	.byte	0x04, 0x1e
        /*005e*/ 	.short	(.L_157 - .L_156)
.L_156:
        /*0060*/ 	.word	0x00000000


	//----- nvinfo : EIATTR_CBANK_PARAM_SIZE
	.align		4
.L_157:
        /*0064*/ 	.byte	0x03, 0x19
        /*0066*/ 	.short	0x0018


	//----- nvinfo : EIATTR_PARAM_CBANK
	.align		4
        /*0068*/ 	.byte	0x04, 0x0a
        /*006a*/ 	.short	(.L_159 - .L_158)
	.align		4
.L_158:
        /*006c*/ 	.word	index@(.nv.constant0._Z17reduction1_kernelILj32EEvPiPKim)
        /*0070*/ 	.short	0x0380
        /*0072*/ 	.short	0x0018


	//----- nvinfo : EIATTR_SW_WAR
	.align		4
.L_159:
        /*0074*/ 	.byte	0x04, 0x36
        /*0076*/ 	.short	(.L_161 - .L_160)
.L_160:
        /*0078*/ 	.word	0x00000008
.L_161:


//--------------------- .nv.info._Z17reduction1_kernelILj16EEvPiPKim --------------------------
	.section	.nv.info._Z17reduction1_kernelILj16EEvPiPKim,"",@"SHT_CUDA_INFO"
	.sectionflags	@""
	.align	4


	//----- nvinfo : EIATTR_CUDA_API_VERSION
	.align		4
        /*0000*/ 	.byte	0x04, 0x37
        /*0002*/ 	.short	(.L_163 - .L_162)
.L_162:
        /*0004*/ 	.word	0x00000082


	//----- nvinfo : EIATTR_KPARAM_INFO
	.align		4
.L_163:
        /*0008*/ 	.byte	0x04, 0x17
        /*000a*/ 	.short	(.L_165 - .L_164)
.L_164:
        /*000c*/ 	.word	0x00000000
        /*0010*/ 	.short	0x0002
        /*0012*/ 	.short	0x0010
        /*0014*/ 	.byte	0x00, 0xf0, 0x21, 0x00


	//----- nvinfo : EIATTR_KPARAM_INFO
	.align		4
.L_165:
        /*0018*/ 	.byte	0x04, 0x17
        /*001a*/ 	.short	(.L_167 - .L_166)
.L_166:
        /*001c*/ 	.word	0x00000000
        /*0020*/ 	.short	0x0001
        /*0022*/ 	.short	0x0008
        /*0024*/ 	.byte	0x00, 0xf5, 0x21, 0x00


	//----- nvinfo : EIATTR_KPARAM_INFO
	.align		4
.L_167:
        /*0028*/ 	.byte	0x04, 0x17
        /*002a*/ 	.short	(.L_169 - .L_168)
.L_168:
        /*002c*/ 	.word	0x00000000
        /*0030*/ 	.short	0x0000
        /*0032*/ 	.short	0x0000
        /*0034*/ 	.byte	0x00, 0xf5, 0x21, 0x00


	//----- nvinfo : EIATTR_SPARSE_MMA_MASK
	.align		4
.L_169:
        /*0038*/ 	.byte	0x03, 0x50
        /*003a*/ 	.short	0x0000


	//----- nvinfo : EIATTR_MAXREG_COUNT
	.align		4
        /*003c*/ 	.byte	0x03, 0x1b
        /*003e*/ 	.short	0x00ff


	//----- nvinfo : EIATTR_NUM_BARRIERS
	.align		4
        /*0040*/ 	.byte	0x02, 0x4c
        /*0042*/ 	.byte	0x01
	.zero		1


	//----- nvinfo : EIATTR_MERCURY_ISA_VERSION
	.align		4
        /*0044*/ 	.byte	0x03, 0x5f
        /*0046*/ 	.short	0x0101


	//----- nvinfo : EIATTR_VRC_CTA_INIT_COUNT
	.align		4
        /*0048*/ 	.byte	0x02, 0x4a
	.zero		1
	.zero		1


	//----- nvinfo : EIATTR_EXIT_INSTR_OFFSETS
	.align		4
        /*004c*/ 	.byte	0x04, 0x1c
        /*004e*/ 	.short	(.L_171 - .L_170)


	//   ....[0]....
.L_170:
        /*0050*/ 	.word	0x00000550


	//   ....[1]....
        /*0054*/ 	.word	0x000007f0


	//   ....[2]....
        /*0058*/ 	.word	0x00000840


	//----- nvinfo : EIATTR_CRS_STACK_SIZE
	.align		4
.L_171:
        /*005c*/ 	.byte	0x04, 0x1e
        /*005e*/ 	.short	(.L_173 - .L_172)
.L_172:
        /*0060*/ 	.word	0x00000000


	//----- nvinfo : EIATTR_CBANK_PARAM_SIZE
	.align		4
.L_173:
        /*0064*/ 	.byte	0x03, 0x19
        /*0066*/ 	.short	0x0018


	//----- nvinfo : EIATTR_PARAM_CBANK
	.align		4
        /*0068*/ 	.byte	0x04, 0x0a
        /*006a*/ 	.short	(.L_175 - .L_174)
	.align		4
.L_174:
        /*006c*/ 	.word	index@(.nv.constant0._Z17reduction1_kernelILj16EEvPiPKim)
        /*0070*/ 	.short	0x0380
        /*0072*/ 	.short	0x0018


	//----- nvinfo : EIATTR_SW_WAR
	.align		4
.L_175:
        /*0074*/ 	.byte	0x04, 0x36
        /*0076*/ 	.short	(.L_177 - .L_176)
.L_176:
        /*0078*/ 	.word	0x00000008
.L_177:


//--------------------- .nv.info._Z17reduction1_kernelILj8EEvPiPKim --------------------------
	.section	.nv.info._Z17reduction1_kernelILj8EEvPiPKim,"",@"SHT_CUDA_INFO"
	.sectionflags	@""
	.align	4


	//----- nvinfo : EIATTR_CUDA_API_VERSION
	.align		4
        /*0000*/ 	.byte	0x04, 0x37
        /*0002*/ 	.short	(.L_179 - .L_178)
.L_178:
        /*0004*/ 	.word	0x00000082


	//----- nvinfo : EIATTR_KPARAM_INFO
	.align		4
.L_179:
        /*0008*/ 	.byte	0x04, 0x17
        /*000a*/ 	.short	(.L_181 - .L_180)
.L_180:
        /*000c*/ 	.word	0x00000000
        /*0010*/ 	.short	0x0002
        /*0012*/ 	.short	0x0010
        /*0014*/ 	.byte	0x00, 0xf0, 0x21, 0x00


	//----- nvinfo : EIATTR_KPARAM_INFO
	.align		4
.L_181:
        /*0018*/ 	.byte	0x04, 0x17
        /*001a*/ 	.short	(.L_183 - .L_182)
.L_182:
        /*001c*/ 	.word	0x00000000
        /*0020*/ 	.short	0x0001
        /*0022*/ 	.short	0x0008
        /*0024*/ 	.byte	0x00, 0xf5, 0x21, 0x00


	//----- nvinfo : EIATTR_KPARAM_INFO
	.align		4
.L_183:
        /*0028*/ 	.byte	0x04, 0x17
        /*002a*/ 	.short	(.L_185 - .L_184)
.L_184:
        /*002c*/ 	.word	0x00000000
        /*0030*/ 	.short	0x0000
        /*0032*/ 	.short	0x0000
        /*0034*/ 	.byte	0x00, 0xf5, 0x21, 0x00


	//----- nvinfo : EIATTR_SPARSE_MMA_MASK
	.align		4
.L_185:
        /*0038*/ 	.byte	0x03, 0x50
        /*003a*/ 	.short	0x0000


	//----- nvinfo : EIATTR_MAXREG_COUNT
	.align		4
        /*003c*/ 	.byte	0x03, 0x1b
        /*003e*/ 	.short	0x00ff


	//----- nvinfo : EIATTR_NUM_BARRIERS
	.align		4
        /*0040*/ 	.byte	0x02, 0x4c
        /*0042*/ 	.byte	0x01
	.zero		1


	//----- nvinfo : EIATTR_MERCURY_ISA_VERSION
	.align		4
        /*0044*/ 	.byte	0x03, 0x5f
        /*0046*/ 	.short	0x0101


	//----- nvinfo : EIATTR_VRC_CTA_INIT_COUNT
	.align		4
        /*0048*/ 	.byte	0x02, 0x4a
	.zero		1
	.zero		1


	//----- nvinfo : EIATTR_EXIT_INSTR_OFFSETS
	.align		4
        /*004c*/ 	.byte	0x04, 0x1c
        /*004e*/ 	.short	(.L_187 - .L_186)


	//   ....[0]....
.L_186:
        /*0050*/ 	.word	0x00000550


	//   ....[1]....
        /*0054*/ 	.word	0x000007f0


	//   ....[2]....
        /*0058*/ 	.word	0x00000840


	//----- nvinfo : EIATTR_CRS_STACK_SIZE
	.align		4
.L_187:
        /*005c*/ 	.byte	0x04, 0x1e
        /*005e*/ 	.short	(.L_189 - .L_188)
.L_188:
        /*0060*/ 	.word	0x00000000


	//----- nvinfo : EIATTR_CBANK_PARAM_SIZE
	.align		4
.L_189:
        /*0064*/ 	.byte	0x03, 0x19
        /*0066*/ 	.short	0x0018


	//----- nvinfo : EIATTR_PARAM_CBANK
	.align		4
        /*0068*/ 	.byte	0x04, 0x0a
        /*006a*/ 	.short	(.L_191 - .L_190)
	.align		4
.L_190:
        /*006c*/ 	.word	index@(.nv.constant0._Z17reduction1_kernelILj8EEvPiPKim)
        /*0070*/ 	.short	0x0380
        /*0072*/ 	.short	0x0018


	//----- nvinfo : EIATTR_SW_WAR
	.align		4
.L_191:
        /*0074*/ 	.byte	0x04, 0x36
        /*0076*/ 	.short	(.L_193 - .L_192)
.L_192:
        /*0078*/ 	.word	0x00000008
.L_193:


//--------------------- .nv.info._Z17reduction1_kernelILj4EEvPiPKim --------------------------
	.section	.nv.info._Z17reduction1_kernelILj4EEvPiPKim,"",@"SHT_CUDA_INFO"
	.sectionflags	@""
	.align	4


	//----- nvinfo : EIATTR_CUDA_API_VERSION
	.align		4
        /*0000*/ 	.byte	0x04, 0x37
        /*0002*/ 	.short	(.L_195 - .L_194)
.L_194:
        /*0004*/ 	.word	0x00000082


	//----- nvinfo : EIATTR_KPARAM_INFO
	.align		4
.L_195:
        /*0008*/ 	.byte	0x04, 0x17
        /*000a*/ 	.short	(.L_197 - .L_196)
.L_196:
        /*000c*/ 	.word	0x00000000
        /*0010*/ 	.short	0x0002
        /*0012*/ 	.short	0x0010
        /*0014*/ 	.byte	0x00, 0xf0, 0x21, 0x00


	//----- nvinfo : EIATTR_KPARAM_INFO
	.align		4
.L_197:
        /*0018*/ 	.byte	0x04, 0x17
        /*001a*/ 	.short	(.L_199 - .L_198)
.L_198:
        /*001c*/ 	.word	0x00000000
        /*0020*/ 	.short	0x0001
        /*0022*/ 	.short	0x0008
        /*0024*/ 	.byte	0x00, 0xf5, 0x21, 0x00


	//----- nvinfo : EIATTR_KPARAM_INFO
	.align		4
.L_199:
        /*0028*/ 	.byte	0x04, 0x17
        /*002a*/ 	.short	(.L_201 - .L_200)
.L_200:
        /*002c*/ 	.word	0x00000000
        /*0030*/ 	.short	0x0000
        /*0032*/ 	.short	0x0000
        /*0034*/ 	.byte	0x00, 0xf5, 0x21, 0x00


	//----- nvinfo : EIATTR_SPARSE_MMA_MASK
	.align		4
.L_201:
        /*0038*/ 	.byte	0x03, 0x50
        /*003a*/ 	.short	0x0000


	//----- nvinfo : EIATTR_MAXREG_COUNT
	.align		4
        /*003c*/ 	.byte	0x03, 0x1b
        /*003e*/ 	.short	0x00ff


	//----- nvinfo : EIATTR_NUM_BARRIERS
	.align		4
        /*0040*/ 	.byte	0x02, 0x4c
        /*0042*/ 	.byte	0x01
	.zero		1


	//----- nvinfo : EIATTR_MERCURY_ISA_VERSION
	.align		4
        /*0044*/ 	.byte	0x03, 0x5f
        /*0046*/ 	.short	0x0101


	//----- nvinfo : EIATTR_VRC_CTA_INIT_COUNT
	.align		4
        /*0048*/ 	.byte	0x02, 0x4a
	.zero		1
	.zero		1


	//----- nvinfo : EIATTR_EXIT_INSTR_OFFSETS
	.align		4
        /*004c*/ 	.byte	0x04, 0x1c
        /*004e*/ 	.short	(.L_203 - .L_202)


	//   ....[0]....
.L_202:
        /*0050*/ 	.word	0x00000550


	//   ....[1]....
        /*0054*/ 	.word	0x000007f0


	//   ....[2]....
        /*0058*/ 	.word	0x00000840


	//----- nvinfo : EIATTR_CRS_STACK_SIZE
	.align		4
.L_203:
        /*005c*/ 	.byte	0x04, 0x1e
        /*005e*/ 	.short	(.L_205 - .L_204)
.L_204:
        /*0060*/ 	.word	0x00000000


	//----- nvinfo : EIATTR_CBANK_PARAM_SIZE
	.align		4
.L_205:
        /*0064*/ 	.byte	0x03, 0x19
        /*0066*/ 	.short	0x0018


	//----- nvinfo : EIATTR_PARAM_CBANK
	.align		4
        /*0068*/ 	.byte	0x04, 0x0a
        /*006a*/ 	.short	(.L_207 - .L_206)
	.align		4
.L_206:
        /*006c*/ 	.word	index@(.nv.constant0._Z17reduction1_kernelILj4EEvPiPKim)
        /*0070*/ 	.short	0x0380
        /*0072*/ 	.short	0x0018


	//----- nvinfo : EIATTR_SW_WAR
	.align		4
.L_207:
        /*0074*/ 	.byte	0x04, 0x36
        /*0076*/ 	.short	(.L_209 - .L_208)
.L_208:
        /*0078*/ 	.word	0x00000008
.L_209:


//--------------------- .nv.info._Z17reduction1_kernelILj2EEvPiPKim --------------------------
	.section	.nv.info._Z17reduction1_kernelILj2EEvPiPKim,"",@"SHT_CUDA_INFO"
	.sectionflags	@""
	.align	4


	//----- nvinfo : EIATTR_CUDA_API_VERSION
	.align		4
        /*0000*/ 	.byte	0x04, 0x37
        /*0002*/ 	.short	(.L_211 - .L_210)
.L_210:
        /*0004*/ 	.word	0x00000082


	//----- nvinfo : EIATTR_KPARAM_INFO
	.align		4
.L_211:
        /*0008*/ 	.byte	0x04, 0x17
        /*000a*/ 	.short	(.L_213 - .L_212)
.L_212:
        /*000c*/ 	.word	0x00000000
        /*0010*/ 	.short	0x0002
        /*0012*/ 	.short	0x0010
        /*0014*/ 	.byte	0x00, 0xf0, 0x21, 0x00


	//----- nvinfo : EIATTR_KPARAM_INFO
	.align		4
.L_213:
        /*0018*/ 	.byte	0x04, 0x17
        /*001a*/ 	.short	(.L_215 - .L_214)
.L_214:
        /*001c*/ 	.word	0x00000000
        /*0020*/ 	.short	0x0001
        /*0022*/ 	.short	0x0008
        /*0024*/ 	.byte	0x00, 0xf5, 0x21, 0x00


	//----- nvinfo : EIATTR_KPARAM_INFO
	.align		4
.L_215:
        /*0028*/ 	.byte	0x04, 0x17
        /*002a*/ 	.short	(.L_217 - .L_216)
.L_216:
        /*002c*/ 	.word	0x00000000
        /*0030*/ 	.short	0x0000
        /*0032*/ 	.short	0x0000
        /*0034*/ 	.byte	0x00, 0xf5, 0x21, 0x00


	//----- nvinfo : EIATTR_SPARSE_MMA_MASK
	.align		4
.L_217:
        /*0038*/ 	.byte	0x03, 0x50
        /*003a*/ 	.short	0x0000


	//----- nvinfo : EIATTR_MAXREG_COUNT
	.align		4
        /*003c*/ 	.byte	0x03, 0x1b
        /*003e*/ 	.short	0x00ff


	//----- nvinfo : EIATTR_NUM_BARRIERS
	.align		4
        /*0040*/ 	.byte	0x02, 0x4c
        /*0042*/ 	.byte	0x01
	.zero		1


	//----- nvinfo : EIATTR_MERCURY_ISA_VERSION
	.align		4
        /*0044*/ 	.byte	0x03, 0x5f
        /*0046*/ 	.short	0x0101


	//----- nvinfo : EIATTR_VRC_CTA_INIT_COUNT
	.align		4
        /*0048*/ 	.byte	0x02, 0x4a
	.zero		1
	.zero		1


	//----- nvinfo : EIATTR_EXIT_INSTR_OFFSETS
	.align		4
        /*004c*/ 	.byte	0x04, 0x1c
        /*004e*/ 	.short	(.L_219 - .L_218)


	//   ....[0]....
.L_218:
        /*0050*/ 	.word	0x00000550


	//   ....[1]....
        /*0054*/ 	.word	0x000007f0


	//   ....[2]....
        /*0058*/ 	.word	0x00000840


	//----- nvinfo : EIATTR_CRS_STACK_SIZE
	.align		4
.L_219:
        /*005c*/ 	.byte	0x04, 0x1e
        /*005e*/ 	.short	(.L_221 - .L_220)
.L_220:
        /*0060*/ 	.word	0x00000000


	//----- nvinfo : EIATTR_CBANK_PARAM_SIZE
	.align		4
.L_221:
        /*0064*/ 	.byte	0x03, 0x19
        /*0066*/ 	.short	0x0018


	//----- nvinfo : EIATTR_PARAM_CBANK
	.align		4
        /*0068*/ 	.byte	0x04, 0x0a
        /*006a*/ 	.short	(.L_223 - .L_222)
	.align		4
.L_222:
        /*006c*/ 	.word	index@(.nv.constant0._Z17reduction1_kernelILj2EEvPiPKim)
        /*0070*/ 	.short	0x0380
        /*0072*/ 	.short	0x0018


	//----- nvinfo : EIATTR_SW_WAR
	.align		4
.L_223:
        /*0074*/ 	.byte	0x04, 0x36
        /*0076*/ 	.short	(.L_225 - .L_224)
.L_224:
        /*0078*/ 	.word	0x00000008
.L_225:


//--------------------- .nv.info._Z17reduction1_kernelILj1EEvPiPKim --------------------------
	.section	.nv.info._Z17reduction1_kernelILj1EEvPiPKim,"",@"SHT_CUDA_INFO"
	.sectionflags	@""
	.align	4


	//----- nvinfo : EIATTR_CUDA_API_VERSION
	.align		4
        /*0000*/ 	.byte	0x04, 0x37
        /*0002*/ 	.short	(.L_227 - .L_226)
.L_226:
        /*0004*/ 	.word	0x00000082


	//----- nvinfo : EIATTR_KPARAM_INFO
	.align		4
.L_227:
        /*0008*/ 	.byte	0x04, 0x17
        /*000a*/ 	.short	(.L_229 - .L_228)
.L_228:
        /*000c*/ 	.word	0x00000000
        /*0010*/ 	.short	0x0002
        /*0012*/ 	.short	0x0010
        /*0014*/ 	.byte	0x00, 0xf0, 0x21, 0x00


	//----- nvinfo : EIATTR_KPARAM_INFO
	.align		4
.L_229:
        /*0018*/ 	.byte	0x04, 0x17
        /*001a*/ 	.short	(.L_231 - .L_230)
.L_230:
        /*001c*/ 	.word	0x00000000
        /*0020*/ 	.short	0x0001
        /*0022*/ 	.short	0x0008
        /*0024*/ 	.byte	0x00, 0xf5, 0x21, 0x00


	//----- nvinfo : EIATTR_KPARAM_INFO
	.align		4
.L_231:
        /*0028*/ 	.byte	0x04, 0x17
        /*002a*/ 	.short	(.L_233 - .L_232)
.L_232:
        /*002c*/ 	.word	0x00000000
        /*0030*/ 	.short	0x0000
        /*0032*/ 	.short	0x0000
        /*0034*/ 	.byte	0x00, 0xf5, 0x21, 0x00


	//----- nvinfo : EIATTR_SPARSE_MMA_MASK
	.align		4
.L_233:
        /*0038*/ 	.byte	0x03, 0x50
        /*003a*/ 	.short	0x0000


	//----- nvinfo : EIATTR_MAXREG_COUNT
	.align		4
        /*003c*/ 	.byte	0x03, 0x1b
        /*003e*/ 	.short	0x00ff


	//----- nvinfo : EIATTR_NUM_BARRIERS
	.align		4
        /*0040*/ 	.byte	0x02, 0x4c
        /*0042*/ 	.byte	0x01
	.zero		1


	//----- nvinfo : EIATTR_MERCURY_ISA_VERSION
	.align		4
        /*0044*/ 	.byte	0x03, 0x5f
        /*0046*/ 	.short	0x0101


	//----- nvinfo : EIATTR_VRC_CTA_INIT_COUNT
	.align		4
        /*0048*/ 	.byte	0x02, 0x4a
	.zero		1
	.zero		1


	//----- nvinfo : EIATTR_EXIT_INSTR_OFFSETS
	.align		4
        /*004c*/ 	.byte	0x04, 0x1c
        /*004e*/ 	.short	(.L_235 - .L_234)


	//   ....[0]....
.L_234:
        /*0050*/ 	.word	0x00000550


	//   ....[1]....
        /*0054*/ 	.word	0x000007f0


	//   ....[2]....
        /*0058*/ 	.word	0x00000840


	//----- nvinfo : EIATTR_CRS_STACK_SIZE
	.align		4
.L_235:
        /*005c*/ 	.byte	0x04, 0x1e
        /*005e*/ 	.short	(.L_237 - .L_236)
.L_236:
        /*0060*/ 	.word	0x00000000


	//----- nvinfo : EIATTR_CBANK_PARAM_SIZE
	.align		4
.L_237:
        /*0064*/ 	.byte	0x03, 0x19
        /*0066*/ 	.short	0x0018


	//----- nvinfo : EIATTR_PARAM_CBANK
	.align		4
        /*0068*/ 	.byte	0x04, 0x0a
        /*006a*/ 	.short	(.L_239 - .L_238)
	.align		4
.L_238:
        /*006c*/ 	.word	index@(.nv.constant0._Z17reduction1_kernelILj1EEvPiPKim)
        /*0070*/ 	.short	0x0380
        /*0072*/ 	.short	0x0018


	//----- nvinfo : EIATTR_SW_WAR
	.align		4
.L_239:
        /*0074*/ 	.byte	0x04, 0x36
        /*0076*/ 	.short	(.L_241 - .L_240)
.L_240:
        /*0078*/ 	.word	0x00000008
.L_241:


//--------------------- .nv.callgraph             --------------------------
	.section	.nv.callgraph,"",@"SHT_CUDA_CALLGRAPH"
	.align	4
	.sectionentsize	8
	.align		4
        /*0000*/ 	.word	0x00000000
	.align		4
        /*0004*/ 	.word	0xffffffff
	.align		4
        /*0008*/ 	.word	0x00000000
	.align		4
        /*000c*/ 	.word	0xfffffffe
	.align		4
        /*0010*/ 	.word	0x00000000
	.align		4
        /*0014*/ 	.word	0xfffffffd
	.align		4
        /*0018*/ 	.word	0x00000000
	.align		4
        /*001c*/ 	.word	0xfffffffc


//--------------------- .text._Z17reduction1_kernelILj1024EEvPiPKim --------------------------
	.section	.text._Z17reduction1_kernelILj1024EEvPiPKim,"ax",@progbits
	.align	128
        .global         _Z17reduction1_kernelILj1024EEvPiPKim
        .type           _Z17reduction1_kernelILj1024EEvPiPKim,@function
        .size           _Z17reduction1_kernelILj1024EEvPiPKim,(.L_x_253 - _Z17reduction1_kernelILj1024EEvPiPKim)
        .other          _Z17reduction1_kernelILj1024EEvPiPKim,@"STO_CUDA_ENTRY STV_DEFAULT"
_Z17reduction1_kernelILj1024EEvPiPKim:
.text._Z17reduction1_kernelILj1024EEvPiPKim:
[----:B------:R-:W-:Y:S01]  /*0000*/  LDC R1, c[0x0][0x37c] ;  /* 0x0000df00ff017b82 */ /* 0x000fe20000000800 */
[----:B------:R-:W0:Y:S01]  /*0010*/  S2R R0, SR_CTAID.X ;  /* 0x0000000000007919 */ /* 0x000e220000002500 */
[----:B------:R-:W1:Y:S01]  /*0020*/  LDCU.64 UR4, c[0x0][0x390] ;  /* 0x00007200ff0477ac */ /* 0x000e620008000a00 */
[----:B------:R-:W-:Y:S01]  /*0030*/  BSSY.RECONVERGENT B0, `(.L_x_0) ;  /* 0x0000016000007945 */ /* 0x000fe20003800200 */
[----:B------:R-:W-:Y:S01]  /*0040*/  IMAD.MOV.U32 R6, RZ, RZ, RZ ;  /* 0x000000ffff067224 */ /* 0x000fe200078e00ff */
[----:B------:R-:W2:Y:S01]  /*0050*/  S2R R2, SR_TID.X ;  /* 0x0000000000027919 */ /* 0x000ea20000002100 */
[----:B------:R-:W3:Y:S01]  /*0060*/  LDCU.64 UR6, c[0x0][0x358] ;  /* 0x00006b00ff0677ac */ /* 0x000ee20008000a00 */
[----:B------:R-:W4:Y:S01]  /*0070*/  LDCU.64 UR8, c[0x0][0x388] ;  /* 0x00007100ff0877ac */ /* 0x000f220008000a00 */
[----:B0-----:R-:W-:-:S05]  /*0080*/  IMAD.SHL.U32 R3, R0, 0x400, RZ ;  /* 0x0000040000037824 */ /* 0x001fca00078e00ff */
[----:B--2---:R-:W-:-:S04]  /*0090*/  LOP3.LUT R3, R3, R2, RZ, 0xfc, !PT ;  /* 0x0000000203037212 */ /* 0x004fc800078efcff */
[----:B-1----:R-:W-:-:S04]  /*00a0*/  ISETP.GE.U32.AND P0, PT, R3, UR4, PT ;  /* 0x0000000403007c0c */ /* 0x002fc8000bf06070 */
[----:B------:R-:W-:-:S13]  /*00b0*/  ISETP.GE.U32.AND.EX P0, PT, RZ, UR5, PT, P0 ;  /* 0x00000005ff007c0c */ /* 0x000fda000bf06100 */
[----:B---34-:R-:W-:Y:S05]  /*00c0*/  @P0 BRA `(.L_x_1) ;  /* 0x0000000000300947 */ /* 0x018fea0003800000 */
[----:B------:R-:W0:Y:S01]  /*00d0*/  LDC R7, c[0x0][0x370] ;  /* 0x0000dc00ff077b82 */ /* 0x000e220000000800 */
[----:B------:R-:W-:Y:S02]  /*00e0*/  IMAD.MOV.U32 R8, RZ, RZ, RZ ;  /* 0x000000ffff087224 */ /* 0x000fe400078e00ff */
[----:B------:R-:W-:-:S07]  /*00f0*/  IMAD.MOV.U32 R6, RZ, RZ, RZ ;  /* 0x000000ffff067224 */ /* 0x000fce00078e00ff */
.L_x_2:
[----:B------:R-:W-:-:S04]  /*0100*/  LEA R4, P0, R3, UR8, 0x2 ;  /* 0x0000000803047c11 */ /* 0x000fc8000f8010ff */
[----:B------:R-:W-:-:S06]  /*0110*/  LEA.HI.X R5, R3, UR9, R8, 0x2, P0 ;  /* 0x0000000903057c11 */ /* 0x000fcc00080f1408 */
[----:B------:R-:W2:Y:S01]  /*0120*/  LDG.E R5, desc[UR6][R4.64] ;  /* 0x0000000604057981 */ /* 0x000ea2000c1e1900 */
[----:B0-----:R-:W-:-:S05]  /*0130*/  LEA R3, P0, R7, R3, 0xa ;  /* 0x0000000307037211 */ /* 0x001fca00078050ff */
[----:B------:R-:W-:Y:S01]  /*0140*/  IMAD.X R8, RZ, RZ, R8, P0 ;  /* 0x000000ffff087224 */ /* 0x000fe200000e0608 */
[----:B------:R-:W-:-:S04]  /*0150*/  ISETP.GE.U32.AND P0, PT, R3, UR4, PT ;  /* 0x0000000403007c0c */ /* 0x000fc8000bf06070 */
[----:B------:R-:W-:Y:S01]  /*0160*/  ISETP.GE.U32.AND.EX P0, PT, R8, UR5, PT, P0 ;  /* 0x0000000508007c0c */ /* 0x000fe2000bf06100 */
[----:B--2---:R-:W-:-:S12]  /*0170*/  IMAD.IADD R6, R5, 0x1, R6 ;  /* 0x0000000105067824 */ /* 0x004fd800078e0206 */
[----:B------:R-:W-:Y:S05]  /*0180*/  @!P0 BRA `(.L_x_2) ;  /* 0xfffffffc00dc8947 */ /* 0x000fea000383ffff */
.L_x_1:
[----:B------:R-:W-:Y:S05]  /*0190*/  BSYNC.RECONVERGENT B0 ;  /* 0x0000000000007941 */ /* 0x000fea0003800200 */
.L_x_0:
[----:B------:R-:W0:Y:S01]  /*01a0*/  S2UR UR5, SR_CgaCtaId ;  /* 0x00000000000579c3 */ /* 0x000e220000008800 */
[----:B------:R-:W-:Y:S01]  /*01b0*/  UMOV UR4, 0x400 ;  /* 0x0000040000047882 */ /* 0x000fe20000000000 */
[----:B------:R-:W1:Y:S02]  /*01c0*/  LDCU UR8, c[0x0][0x360] ;  /* 0x00006c00ff0877ac */ /* 0x000e640008000800 */
[----:B-1----:R-:W-:Y:S01]  /*01d0*/  IMAD.U32 R5, RZ, RZ, UR8 ;  /* 0x00000008ff057e24 */ /* 0x002fe2000f8e00ff */
[----:B0-----:R-:W-:Y:S02]  /*01e0*/  ULEA UR4, UR5, UR4, 0x18 ;  /* 0x0000000405047291 */ /* 0x001fe4000f8ec0ff */
[----:B------:R-:W-:-:S04]  /*01f0*/  UIADD3 UR5, UPT, UPT, UR8, -0x1, URZ ;  /* 0xffffffff08057890 */ /* 0x000fc8000fffe0ff */
[----:B------:R-:W-:Y:S01]  /*0200*/  LEA R3, R2, UR4, 0x2 ;  /* 0x0000000402037c11 */ /* 0x000fe2000f8e10ff */
[----:B------:R-:W-:-:S04]  /*0210*/  ULOP3.LUT UP0, URZ, UR8, UR5, URZ, 0xc0, !UPT ;  /* 0x0000000508ff7292 */ /* 0x000fc8000f80c0ff */
[----:B------:R0:W-:Y:S01]  /*0220*/  STS [R3], R6 ;  /* 0x0000000603007388 */ /* 0x0001e20000000800 */
[----:B------:R-:W-:Y:S06]  /*0230*/  BAR.SYNC.DEFER_BLOCKING 0x0 ;  /* 0x0000000000007b1d */ /* 0x000fec0000010000 */
[----:B------:R-:W-:Y:S05]  /*0240*/  BRA.U !UP0, `(.L_x_3) ;  /* 0x0000000108347547 */ /* 0x000fea000b800000 */
.L_x_4:
[----:B------:R-:W-:-:S05]  /*0250*/  VIADD R4, R5, 0xffffffff ;  /* 0xffffffff05047836 */ /* 0x000fca0000000000 */
[----:B------:R-:W-:-:S05]  /*0260*/  LOP3.LUT R5, R4, R5, RZ, 0xc0, !PT ;  /* 0x0000000504057212 */ /* 0x000fca00078ec0ff */
[----:B------:R-:W-:-:S05]  /*0270*/  VIADD R4, R5, 0xffffffff ;  /* 0xffffffff05047836 */ /* 0x000fca0000000000 */
[----:B------:R-:W-:-:S13]  /*0280*/  LOP3.LUT P0, RZ, R5, R4, RZ, 0xc0, !PT ;  /* 0x0000000405ff7212 */ /* 0x000fda000780c0ff */
[----:B------:R-:W-:Y:S05]  /*0290*/  @P0 BRA `(.L_x_4) ;  /* 0xfffffffc00ec0947 */ /* 0x000fea000383ffff */
[----:B------:R-:W-:-:S13]  /*02a0*/  ISETP.GE.U32.AND P0, PT, R2, R5, PT ;  /* 0x000000050200720c */ /* 0x000fda0003f06070 */
[----:B------:R-:W-:-:S05]  /*02b0*/  @P0 IMAD.IADD R4, R2, 0x1, -R5 ;  /* 0x0000000102040824 */ /* 0x000fca00078e0a05 */
[----:B0-----:R-:W-:Y:S02]  /*02c0*/  @P0 LEA R6, R4, UR4, 0x2 ;  /* 0x0000000404060c11 */ /* 0x001fe4000f8e10ff */
[----:B------:R-:W-:Y:S04]  /*02d0*/  @P0 LDS R4, [R3] ;  /* 0x0000000003040984 */ /* 0x000fe80000000800 */
[----:B------:R-:W0:Y:S02]  /*02e0*/  @P0 LDS R7, [R6] ;  /* 0x0000000006070984 */ /* 0x000e240000000800 */
[----:B0-----:R-:W-:-:S05]  /*02f0*/  @P0 IMAD.IADD R7, R4, 0x1, R7 ;  /* 0x0000000104070824 */ /* 0x001fca00078e0207 */
[----:B------:R1:W-:Y:S01]  /*0300*/  @P0 STS [R6], R7 ;  /* 0x0000000706000388 */ /* 0x0003e20000000800 */
[----:B------:R-:W-:Y:S06]  /*0310*/  BAR.SYNC.DEFER_BLOCKING 0x0 ;  /* 0x0000000000007b1d */ /* 0x000fec0000010000 */
.L_x_3:
[----:B------:R-:W-:-:S13]  /*0320*/  ISETP.GE.U32.AND P0, PT, R5, 0x400, PT ;  /* 0x000004000500780c */ /* 0x000fda0003f06070 */
[----:B------:R-:W-:Y:S05]  /*0330*/  @!P0 BRA `(.L_x_5) ;  /* 0x00000000001c8947 */ /* 0x000fea0003800000 */
[----:B------:R-:W-:-:S13]  /*0340*/  ISETP.GT.U32.AND P0, PT, R2, 0x1ff, PT ;  /* 0x000001ff0200780c */ /* 0x000fda0003f04070 */
[----:B------:R-:W-:Y:S04]  /*0350*/  @!P0 LDS R4, [R3+0x800] ;  /* 0x0008000003048984 */ /* 0x000fe80000000800 */
[----:B-1----:R-:W1:Y:S02]  /*0360*/  @!P0 LDS R7, [R3] ;  /* 0x0000000003078984 */ /* 0x002e640000000800 */
[----:B-1----:R-:W-:-:S05]  /*0370*/  @!P0 IMAD.IADD R4, R4, 0x1, R7 ;  /* 0x0000000104048824 */ /* 0x002fca00078e0207 */
[----:B------:R1:W-:Y:S01]  /*0380*/  @!P0 STS [R3], R4 ;  /* 0x0000000403008388 */ /* 0x0003e20000000800 */
[----:B------:R-:W-:Y:S06]  /*0390*/  BAR.SYNC.DEFER_BLOCKING 0x0 ;  /* 0x0000000000007b1d */ /* 0x000fec0000010000 */
[----:B------:R-:W-:Y:S05]  /*03a0*/  BRA `(.L_x_6) ;  /* 0x0000000000087947 */ /* 0x000fea0003800000 */
.L_x_5:
[----:B------:R-:W-:-:S13]  /*03b0*/  ISETP.GE.U32.AND P0, PT, R5, 0x200, PT ;  /* 0x000002000500780c */ /* 0x000fda0003f06070 */
[----:B------:R-:W-:Y:S05]  /*03c0*/  @!P0 BRA `(.L_x_7) ;  /* 0x00000000001c8947 */ /* 0x000fea0003800000 */
.L_x_6:
[----:B------:R-:W-:-:S13]  /*03d0*/  ISETP.GT.U32.AND P0, PT, R2, 0xff, PT ;  /* 0x000000ff0200780c */ /* 0x000fda0003f04070 */
[----:B-1----:R-:W-:Y:S04]  /*03e0*/  @!P0 LDS R4, [R3+0x400] ;  /* 0x0004000003048984 */ /* 0x002fe80000000800 */
[----:B------:R-:W1:Y:S02]  /*03f0*/  @!P0 LDS R7, [R3] ;  /* 0x0000000003078984 */ /* 0x000e640000000800 */
[----:B-1----:R-:W-:-:S05]  /*0400*/  @!P0 IMAD.IADD R4, R4, 0x1, R7 ;  /* 0x0000000104048824 */ /* 0x002fca00078e0207 */
[----:B------:R1:W-:Y:S01]  /*0410*/  @!P0 STS [R3], R4 ;  /* 0x0000000403008388 */ /* 0x0003e20000000800 */
[----:B------:R-:W-:Y:S06]  /*0420*/  BAR.SYNC.DEFER_BLOCKING 0x0 ;  /* 0x0000000000007b1d */ /* 0x000fec0000010000 */
[----:B------:R-:W-:Y:S05]  /*0430*/  BRA `(.L_x_8) ;  /* 0x0000000000087947 */ /* 0x000fea0003800000 */
.L_x_7:
[----:B------:R-:W-:-:S13]  /*0440*/  ISETP.GE.U32.AND P0, PT, R5, 0x100, PT ;  /* 0x000001000500780c */ /* 0x000fda0003f06070 */
[----:B------:R-:W-:Y:S05]  /*0450*/  @!P0 BRA `(.L_x_9) ;  /* 0x00000000001c8947 */ /* 0x000fea0003800000 */
.L_x_8:
[----:B------:R-:W-:-:S13]  /*0460*/  ISETP.GT.U32.AND P0, PT, R2, 0x7f, PT ;  /* 0x0000007f0200780c */ /* 0x000fda0003f04070 */
[----:B-1----:R-:W-:Y:S04]  /*0470*/  @!P0 LDS R4, [R3+0x200] ;  /* 0x0002000003048984 */ /* 0x002fe80000000800 */
[----:B------:R-:W1:Y:S02]  /*0480*/  @!P0 LDS R7, [R3] ;  /* 0x0000000003078984 */ /* 0x000e640000000800 */
[----:B-1----:R-:W-:-:S05]  /*0490*/  @!P0 IMAD.IADD R4, R4, 0x1, R7 ;  /* 0x0000000104048824 */ /* 0x002fca00078e0207 */
[----:B------:R1:W-:Y:S01]  /*04a0*/  @!P0 STS [R3], R4 ;  /* 0x0000000403008388 */ /* 0x0003e20000000800 */
[----:B------:R-:W-:Y:S06]  /*04b0*/  BAR.SYNC.DEFER_BLOCKING 0x0 ;  /* 0x0000000000007b1d */ /* 0x000fec0000010000 */
[----:B------:R-:W-:Y:S05]  /*04c0*/  BRA `(.L_x_10) ;  /* 0x0000000000087947 */ /* 0x000fea0003800000 */
.L_x_9:
[----:B------:R-:W-:-:S13]  /*04d0*/  ISETP.GE.U32.AND P0, PT, R5, 0x80, PT ;  /* 0x000000800500780c */ /* 0x000fda0003f06070 */
[----:B------:R-:W-:Y:S05]  /*04e0*/  @!P0 BRA `(.L_x_11) ;  /* 0x0000000000188947 */ /* 0x000fea0003800000 */
.L_x_10:
[----:B------:R-:W-:-:S13]  /*04f0*/  ISETP.GT.U32.AND P0, PT, R2, 0x3f, PT ;  /* 0x0000003f0200780c */ /* 0x000fda0003f04070 */
[----:B-1----:R-:W-:Y:S04]  /*0500*/  @!P0 LDS R4, [R3+0x100] ;  /* 0x0001000003048984 */ /* 0x002fe80000000800 */
[----:B------:R-:W1:Y:S02]  /*0510*/  @!P0 LDS R7, [R3] ;  /* 0x0000000003078984 */ /* 0x000e640000000800 */
[----:B-1----:R-:W-:-:S05]  /*0520*/  @!P0 IMAD.IADD R4, R4, 0x1, R7 ;  /* 0x0000000104048824 */ /* 0x002fca00078e0207 */
[----:B------:R2:W-:Y:S01]  /*0530*/  @!P0 STS [R3], R4 ;  /* 0x0000000403008388 */ /* 0x0005e20000000800 */
[----:B------:R-:W-:Y:S06]  /*0540*/  BAR.SYNC.DEFER_BLOCKING 0x0 ;  /* 0x0000000000007b1d */ /* 0x000fec0000010000 */
.L_x_11:
[----:B------:R-:W-:-:S13]  /*0550*/  ISETP.GT.U32.AND P0, PT, R2, 0x1f, PT ;  /* 0x0000001f0200780c */ /* 0x000fda0003f04070 */
[----:B------:R-:W-:Y:S05]  /*0560*/  @P0 EXIT ;  /* 0x000000000000094d */ /* 0x000fea0003800000 */
[----:B------:R-:W-:-:S13]  /*0570*/  ISETP.GE.U32.AND P0, PT, R5, 0x40, PT ;  /* 0x000000400500780c */ /* 0x000fda0003f06070 */
[----:B--2---:R-:W-:Y:S04]  /*0580*/  @P0 LDS R4, [R3+0x80] ;  /* 0x0000800003040984 */ /* 0x004fe80000000800 */
[----:B-1----:R-:W1:Y:S02]  /*0590*/  @P0 LDS R7, [R3] ;  /* 0x0000000003070984 */ /* 0x002e640000000800 */
[----:B-1----:R-:W-:-:S05]  /*05a0*/  @P0 IMAD.IADD R4, R4, 0x1, R7 ;  /* 0x0000000104040824 */ /* 0x002fca00078e0207 */
[----:B------:R1:W-:Y:S01]  /*05b0*/  @P0 STS [R3], R4 ;  /* 0x0000000403000388 */ /* 0x0003e20000000800 */
[----:B------:R-:W-:Y:S05]  /*05c0*/  @P0 BRA `(.L_x_12) ;  /* 0x0000000000080947 */ /* 0x000fea0003800000 */
[----:B------:R-:W-:-:S13]  /*05d0*/  ISETP.GE.U32.AND P0, PT, R5, 0x20, PT ;  /* 0x000000200500780c */ /* 0x000fda0003f06070 */
[----:B------:R-:W-:Y:S05]  /*05e0*/  @!P0 BRA `(.L_x_13) ;  /* 0x0000000000148947 */ /* 0x000fea0003800000 */
.L_x_12:
[----:B-1----:R-:W-:Y:S04]  /*05f0*/  LDS R4, [R3+0x40] ;  /* 0x0000400003047984 */ /* 0x002fe80000000800 */
[----:B------:R-:W1:Y:S02]  /*0600*/  LDS R5, [R3] ;  /* 0x0000000003057984 */ /* 0x000e640000000800 */
[----:B-1----:R-:W-:-:S05]  /*0610*/  IMAD.IADD R4, R4, 0x1, R5 ;  /* 0x0000000104047824 */ /* 0x002fca00078e0205 */
[----:B------:R1:W-:Y:S01]  /*0620*/  STS [R3], R4 ;  /* 0x0000000403007388 */ /* 0x0003e20000000800 */
[----:B------:R-:W-:Y:S05]  /*0630*/  BRA `(.L_x_14) ;  /* 0x0000000000087947 */ /* 0x000fea0003800000 */
.L_x_13:
[----:B------:R-:W-:-:S13]  /*0640*/  ISETP.GE.U32.AND P0, PT, R5, 0x10, PT ;  /* 0x000000100500780c */ /* 0x000fda0003f06070 */
[----:B------:R-:W-:Y:S05]  /*0650*/  @!P0 BRA `(.L_x_15) ;  /* 0x0000000000148947 */ /* 0x000fea0003800000 */
.L_x_14:
[----:B-1----:R-:W-:Y:S04]  /*0660*/  LDS R4, [R3+0x20] ;  /* 0x0000200003047984 */ /* 0x002fe80000000800 */
[----:B------:R-:W1:Y:S02]  /*0670*/  LDS R5, [R3] ;  /* 0x0000000003057984 */ /* 0x000e640000000800 */
[----:B-1----:R-:W-:-:S05]  /*0680*/  IMAD.IADD R4, R4, 0x1, R5 ;  /* 0x0000000104047824 */ /* 0x002fca00078e0205 */
[----:B------:R1:W-:Y:S01]  /*0690*/  STS [R3], R4 ;  /* 0x0000000403007388 */ /* 0x0003e20000000800 */
[----:B------:R-:W-:Y:S05]  /*06a0*/  BRA `(.L_x_16) ;  /* 0x0000000000087947 */ /* 0x000fea0003800000 */
.L_x_15:
[----:B------:R-:W-:-:S13]  /*06b0*/  ISETP.GE.U32.AND P0, PT, R5, 0x8, PT ;  /* 0x000000080500780c */ /* 0x000fda0003f06070 */
[----:B------:R-:W-:Y:S05]  /*06c0*/  @!P0 BRA `(.L_x_17) ;  /* 0x0000000000148947 */ /* 0x000fea0003800000 */
.L_x_16:
[----:B-1----:R-:W-:Y:S04]  /*06d0*/  LDS R4, [R3+0x10] ;  /* 0x0000100003047984 */ /* 0x002fe80000000800 */
[----:B------:R-:W1:Y:S02]  /*06e0*/  LDS R5, [R3] ;  /* 0x0000000003057984 */ /* 0x000e640000000800 */
[----:B-1----:R-:W-:-:S05]  /*06f0*/  IMAD.IADD R4, R4, 0x1, R5 ;  /* 0x0000000104047824 */ /* 0x002fca00078e0205 */
[----:B------:R1:W-:Y:S01]  /*0700*/  STS [R3], R4 ;  /* 0x0000000403007388 */ /* 0x0003e20000000800 */
[----:B------:R-:W-:Y:S05]  /*0710*/  BRA `(.L_x_18) ;  /* 0x0000000000087947 */ /* 0x000fea0003800000 */
.L_x_17:
[----:B------:R-:W-:-:S13]  /*0720*/  ISETP.GE.U32.AND P0, PT, R5, 0x4, PT ;  /* 0x000000040500780c */ /* 0x000fda0003f06070 */
[----:B------:R-:W-:Y:S05]  /*0730*/  @!P0 BRA `(.L_x_19) ;  /* 0x0000000000148947 */ /* 0x000fea0003800000 */
.L_x_18:
[----:B-1----:R-:W-:Y:S04]  /*0740*/  LDS R4, [R3+0x8] ;  /* 0x0000080003047984 */ /* 0x002fe80000000800 */
[----:B------:R-:W1:Y:S02]  /*0750*/  LDS R5, [R3] ;  /* 0x0000000003057984 */ /* 0x000e640000000800 */
[----:B-1----:R-:W-:-:S05]  /*0760*/  IMAD.IADD R4, R4, 0x1, R5 ;  /* 0x0000000104047824 */ /* 0x002fca00078e0205 */
[----:B------:R1:W-:Y:S01]  /*0770*/  STS [R3], R4 ;  /* 0x0000000403007388 */ /* 0x0003e20000000800 */
[----:B------:R-:W-:Y:S05]  /*0780*/  BRA `(.L_x_20) ;  /* 0x0000000000087947 */ /* 0x000fea0003800000 */
.L_x_19:
[----:B------:R-:W-:-:S13]  /*0790*/  ISETP.GE.U32.AND P0, PT, R5, 0x2, PT ;  /* 0x000000020500780c */ /* 0x000fda0003f06070 */
[----:B------:R-:W-:Y:S05]  /*07a0*/  @!P0 BRA `(.L_x_21) ;  /* 0x0000000000108947 */ /* 0x000fea0003800000 */
.L_x_20:
[----:B-1----:R-:W-:Y:S04]  /*07b0*/  LDS R4, [R3+0x4] ;  /* 0x0000040003047984 */ /* 0x002fe80000000800 */
[----:B------:R-:W1:Y:S02]  /*07c0*/  LDS R5, [R3] ;  /* 0x0000000003057984 */ /* 0x000e640000000800 */
[----:B-1----:R-:W-:-:S05]  /*07d0*/  IMAD.IADD R4, R4, 0x1, R5 ;  /* 0x0000000104047824 */ /* 0x002fca00078e0205 */
[----:B------:R2:W-:Y:S02]  /*07e0*/  STS [R3], R4 ;  /* 0x0000000403007388 */ /* 0x0005e40000000800 */
.L_x_21:
[----:B------:R-:W-:-:S13]  /*07f0*/  ISETP.NE.AND P0, PT, R2, RZ, PT ;  /* 0x000000ff0200720c */ /* 0x000fda0003f05270 */
[----:B------:R-:W-:Y:S05]  /*0800*/  @P0 EXIT ;  /* 0x000000000000094d */ /* 0x000fea0003800000 */
[----:B------:R-:W3:Y:S01]  /*0810*/  LDS R5, [UR4] ;  /* 0x00000004ff057984 */ /* 0x000ee20008000800 */
[----:B012---:R-:W0:Y:S02]  /*0820*/  LDC.64 R2, c[0x0][0x380] ;  /* 0x0000e000ff027b82 */ /* 0x007e240000000a00 */
[----:B0-----:R-:W-:-:S05]  /*0830*/  IMAD.WIDE.U32 R2, R0, 0x4, R2 ;  /* 0x0000000400027825 */ /* 0x001fca00078e0002 */
[----:B---3--:R-:W-:Y:S01]  /*0840*/  STG.E desc[UR6][R2.64], R5 ;  /* 0x0000000502007986 */ /* 0x008fe2000c101906 */
[----:B------:R-:W-:Y:S05]  /*0850*/  EXIT ;  /* 0x000000000000794d */ /* 0x000fea0003800000 */
.L_x_22:
[----:B------:R-:W-:-:S00]  /*0860*/  BRA `(.L_x_22) ;  /* 0xfffffffc00fc7947 */ /* 0x000fc0000383ffff */
[----:B------:R-:W-:-:S00]  /*0870*/  NOP ;  /* 0x0000000000007918 */ /* 0x000fc00000000000 */
        /* <DEDUP_REMOVED lines=8> */
.L_x_253:


//--------------------- .text._Z17reduction1_kernelILj512EEvPiPKim --------------------------
	.section	.text._Z17reduction1_kernelILj512EEvPiPKim,"ax",@progbits
	.align	128
        .global         _Z17reduction1_kernelILj512EEvPiPKim
        .type           _Z17reduction1_kernelILj512EEvPiPKim,@function
        .size           _Z17reduction1_kernelILj512EEvPiPKim,(.L_x_254 - _Z17reduction1_kernelILj512EEvPiPKim)
        .other          _Z17reduction1_kernelILj512EEvPiPKim,@"STO_CUDA_ENTRY STV_DEFAULT"
_Z17reduction1_kernelILj512EEvPiPKim:
.text._Z17reduction1_kernelILj512EEvPiPKim:
[----:B------:R-:W-:Y:S01]  /*0000*/  LDC R1, c[0x0][0x37c] ;  /* 0x0000df00ff017b82 */ /* 0x000fe20000000800 */
[----:B------:R-:W0:Y:S01]  /*0010*/  S2R R3, SR_TID.X ;  /* 0x0000000000037919 */ /* 0x000e220000002100 */
[----:B------:R-:W1:Y:S01]  /*0020*/  LDCU.64 UR4, c[0x0][0x390] ;  /* 0x00007200ff0477ac */ /* 0x000e620008000a00 */
[----:B------:R-:W-:Y:S01]  /*0030*/  BSSY.RECONVERGENT B0, `(.L_x_23) ;  /* 0x0000015000007945 */ /* 0x000fe20003800200 */
[----:B------:R-:W-:Y:S01]  /*0040*/  IMAD.MOV.U32 R7, RZ, RZ, RZ ;  /* 0x000000ffff077224 */ /* 0x000fe200078e00ff */
[----:B------:R-:W0:Y:S01]  /*0050*/  S2R R0, SR_CTAID.X ;  /* 0x0000000000007919 */ /* 0x000e220000002500 */
[----:B------:R-:W2:Y:S01]  /*0060*/  LDCU.64 UR6, c[0x0][0x358] ;  /* 0x00006b00ff0677ac */ /* 0x000ea20008000a00 */
[----:B------:R-:W3:Y:S01]  /*0070*/  LDCU.64 UR8, c[0x0][0x388] ;  /* 0x00007100ff0877ac */ /* 0x000ee20008000a00 */
[----:B0-----:R-:W-:-:S05]  /*0080*/  IMAD R2, R0, 0x200, R3 ;  /* 0x0000020000027824 */ /* 0x001fca00078e0203 */
[----:B-1----:R-:W-:-:S04]  /*0090*/  ISETP.GE.U32.AND P0, PT, R2, UR4, PT ;  /* 0x0000000402007c0c */ /* 0x002fc8000bf06070 */
[----:B------:R-:W-:-:S13]  /*00a0*/  ISETP.GE.U32.AND.EX P0, PT, RZ, UR5, PT, P0 ;  /* 0x00000005ff007c0c */ /* 0x000fda000bf06100 */
[----:B--23--:R-:W-:Y:S05]  /*00b0*/  @P0 BRA `(.L_x_24) ;  /* 0x0000000000300947 */ /* 0x00cfea0003800000 */
[----:B------:R-:W0:Y:S01]  /*00c0*/  LDC R6, c[0x0][0x370] ;  /* 0x0000dc00ff067b82 */ /* 0x000e220000000800 */
[----:B------:R-:W-:Y:S02]  /*00d0*/  IMAD.MOV.U32 R9, RZ, RZ, RZ ;  /* 0x000000ffff097224 */ /* 0x000fe400078e00ff */
[----:B------:R-:W-:-:S07]  /*00e0*/  IMAD.MOV.U32 R7, RZ, RZ, RZ ;  /* 0x000000ffff077224 */ /* 0x000fce00078e00ff */
.L_x_25:
[----:B------:R-:W-:-:S04]  /*00f0*/  LEA R4, P0, R2, UR8, 0x2 ;  /* 0x0000000802047c11 */ /* 0x000fc8000f8010ff */
[----:B------:R-:W-:-:S05]  /*0100*/  LEA.HI.X R5, R2, UR9, R9, 0x2, P0 ;  /* 0x0000000902057c11 */ /* 0x000fca00080f1409 */
[----:B------:R-:W2:Y:S01]  /*0110*/  LDG.E R4, desc[UR6][R4.64] ;  /* 0x0000000604047981 */ /* 0x000ea2000c1e1900 */
[----:B0-----:R-:W-:-:S05]  /*0120*/  LEA R2, P0, R6, R2, 0x9 ;  /* 0x0000000206027211 */ /* 0x001fca00078048ff */
[----:B------:R-:W-:Y:S01]  /*0130*/  IMAD.X R9, RZ, RZ, R9, P0 ;  /* 0x000000ffff097224 */ /* 0x000fe200000e0609 */
[----:B------:R-:W-:-:S04]  /*0140*/  ISETP.GE.U32.AND P0, PT, R2, UR4, PT ;  /* 0x0000000402007c0c */ /* 0x000fc8000bf06070 */
[----:B------:R-:W-:Y:S01]  /*0150*/  ISETP.GE.U32.AND.EX P0, PT, R9, UR5, PT, P0 ;  /* 0x0000000509007c0c */ /* 0x000fe2000bf06100 */
[----:B--2---:R-:W-:-:S12]  /*0160*/  IMAD.IADD R7, R4, 0x1, R7 ;  /* 0x0000000104077824 */ /* 0x004fd800078e0207 */
[----:B------:R-:W-:Y:S05]  /*0170*/  @!P0 BRA `(.L_x_25) ;  /* 0xfffffffc00dc8947 */ /* 0x000fea000383ffff */
.L_x_24:
[----:B------:R-:W-:Y:S05]  /*0180*/  BSYNC.RECONVERGENT B0 ;  /* 0x0000000000007941 */ /* 0x000fea0003800200 */
.L_x_23:
        /* <DEDUP_REMOVED lines=11> */
.L_x_27:
[----:B------:R-:W-:-:S05]  /*0240*/  VIADD R5, R4, 0xffffffff ;  /* 0xffffffff04057836 */ /* 0x000fca0000000000 */
[----:B------:R-:W-:-:S05]  /*0250*/  LOP3.LUT R4, R5, R4, RZ, 0xc0, !PT ;  /* 0x0000000405047212 */ /* 0x000fca00078ec0ff */
[----:B------:R-:W-:-:S05]  /*0260*/  VIADD R5, R4, 0xffffffff ;  /* 0xffffffff04057836 */ /* 0x000fca0000000000 */
[----:B------:R-:W-:-:S13]  /*0270*/  LOP3.LUT P0, RZ, R4, R5, RZ, 0xc0, !PT ;  /* 0x0000000504ff7212 */ /* 0x000fda000780c0ff */
[----:B------:R-:W-:Y:S05]  /*0280*/  @P0 BRA `(.L_x_27) ;  /* 0xfffffffc00ec0947 */ /* 0x000fea000383ffff */
[----:B------:R-:W-:-:S13]  /*0290*/  ISETP.GE.U32.AND P0, PT, R3, R4, PT ;  /* 0x000000040300720c */ /* 0x000fda0003f06070 */
[----:B------:R-:W-:-:S05]  /*02a0*/  @P0 IMAD.IADD R5, R3, 0x1, -R4 ;  /* 0x0000000103050824 */ /* 0x000fca00078e0a04 */
[----:B------:R-:W-:Y:S02]  /*02b0*/  @P0 LEA R6, R5, UR4, 0x2 ;  /* 0x0000000405060c11 */ /* 0x000fe4000f8e10ff */
[----:B------:R-:W-:Y:S04]  /*02c0*/  @P0 LDS R5, [R2] ;  /* 0x0000000002050984 */ /* 0x000fe80000000800 */
[----:B------:R-:W1:Y:S02]  /*02d0*/  @P0 LDS R8, [R6] ;  /* 0x0000000006080984 */ /* 0x000e640000000800 */
[----:B-1----:R-:W-:-:S05]  /*02e0*/  @P0 IMAD.IADD R5, R5, 0x1, R8 ;  /* 0x0000000105050824 */ /* 0x002fca00078e0208 */
[----:B------:R1:W-:Y:S01]  /*02f0*/  @P0 STS [R6], R5 ;  /* 0x0000000506000388 */ /* 0x0003e20000000800 */
[----:B------:R-:W-:Y:S06]  /*0300*/  BAR.SYNC.DEFER_BLOCKING 0x0 ;  /* 0x0000000000007b1d */ /* 0x000fec0000010000 */
.L_x_26:
[----:B------:R-:W-:-:S13]  /*0310*/  ISETP.GE.U32.AND P0, PT, R4, 0x400, PT ;  /* 0x000004000400780c */ /* 0x000fda0003f06070 */
[----:B------:R-:W-:Y:S05]  /*0320*/  @!P0 BRA `(.L_x_28) ;  /* 0x00000000001c8947 */ /* 0x000fea0003800000 */
[----:B------:R-:W-:-:S13]  /*0330*/  ISETP.GT.U32.AND P0, PT, R3, 0x1ff, PT ;  /* 0x000001ff0300780c */ /* 0x000fda0003f04070 */
[----:B-1----:R-:W-:Y:S04]  /*0340*/  @!P0 LDS R5, [R2+0x800] ;  /* 0x0008000002058984 */ /* 0x002fe80000000800 */
[----:B------:R-:W1:Y:S02]  /*0350*/  @!P0 LDS R6, [R2] ;  /* 0x0000000002068984 */ /* 0x000e640000000800 */
[----:B-1----:R-:W-:-:S05]  /*0360*/  @!P0 IMAD.IADD R5, R5, 0x1, R6 ;  /* 0x0000000105058824 */ /* 0x002fca00078e0206 */
[----:B------:R1:W-:Y:S01]  /*0370*/  @!P0 STS [R2], R5 ;  /* 0x0000000502008388 */ /* 0x0003e20000000800 */
[----:B------:R-:W-:Y:S06]  /*0380*/  BAR.SYNC.DEFER_BLOCKING 0x0 ;  /* 0x0000000000007b1d */ /* 0x000fec0000010000 */
[----:B------:R-:W-:Y:S05]  /*0390*/  BRA `(.L_x_29) ;  /* 0x0000000000087947 */ /* 0x000fea0003800000 */
.L_x_28:
[----:B------:R-:W-:-:S13]  /*03a0*/  ISETP.GE.U32.AND P0, PT, R4, 0x200, PT ;  /* 0x000002000400780c */ /* 0x000fda0003f06070 */
[----:B------:R-:W-:Y:S05]  /*03b0*/  @!P0 BRA `(.L_x_30) ;  /* 0x00000000001c8947 */ /* 0x000fea0003800000 */
.L_x_29:
[----:B------:R-:W-:-:S13]  /*03c0*/  ISETP.GT.U32.AND P0, PT, R3, 0xff, PT ;  /* 0x000000ff0300780c */ /* 0x000fda0003f04070 */
[----:B-1----:R-:W-:Y:S04]  /*03d0*/  @!P0 LDS R5, [R2+0x400] ;  /* 0x0004000002058984 */ /* 0x002fe80000000800 */
[----:B------:R-:W1:Y:S02]  /*03e0*/  @!P0 LDS R6, [R2] ;  /* 0x0000000002068984 */ /* 0x000e640000000800 */
[----:B-1----:R-:W-:-:S05]  /*03f0*/  @!P0 IMAD.IADD R5, R5, 0x1, R6 ;  /* 0x0000000105058824 */ /* 0x002fca00078e0206 */
[----:B------:R1:W-:Y:S01]  /*0400*/  @!P0 STS [R2], R5 ;  /* 0x0000000502008388 */ /* 0x0003e20000000800 */
[----:B------:R-:W-:Y:S06]  /*0410*/  BAR.SYNC.DEFER_BLOCKING 0x0 ;  /* 0x0000000000007b1d */ /* 0x000fec0000010000 */
[----:B------:R-:W-:Y:S05]  /*0420*/  BRA `(.L_x_31) ;  /* 0x0000000000087947 */ /* 0x000fea0003800000 */
.L_x_30:
[----:B------:R-:W-:-:S13]  /*0430*/  ISETP.GE.U32.AND P0, PT, R4, 0x100, PT ;  /* 0x000001000400780c */ /* 0x000fda0003f06070 */
[----:B------:R-:W-:Y:S05]  /*0440*/  @!P0 BRA `(.L_x_32) ;  /* 0x00000000001c8947 */ /* 0x000fea0003800000 */
.L_x_31:
[----:B------:R-:W-:-:S13]  /*0450*/  ISETP.GT.U32.AND P0, PT, R3, 0x7f, PT ;  /* 0x0000007f0300780c */ /* 0x000fda0003f04070 */
[----:B-1----:R-:W-:Y:S04]  /*0460*/  @!P0 LDS R5, [R2+0x200] ;  /* 0x0002000002058984 */ /* 0x002fe80000000800 */
[----:B------:R-:W1:Y:S02]  /*0470*/  @!P0 LDS R6, [R2] ;  /* 0x0000000002068984 */ /* 0x000e640000000800 */
[----:B-1----:R-:W-:-:S05]  /*0480*/  @!P0 IMAD.IADD R5, R5, 0x1, R6 ;  /* 0x0000000105058824 */ /* 0x002fca00078e0206 */
[----:B------:R1:W-:Y:S01]  /*0490*/  @!P0 STS [R2], R5 ;  /* 0x0000000502008388 */ /* 0x0003e20000000800 */
[----:B------:R-:W-:Y:S06]  /*04a0*/  BAR.SYNC.DEFER_BLOCKING 0x0 ;  /* 0x0000000000007b1d */ /* 0x000fec0000010000 */
[----:B------:R-:W-:Y:S05]  /*04b0*/  BRA `(.L_x_33) ;  /* 0x0000000000087947 */ /* 0x000fea0003800000 */
.L_x_32:
[----:B------:R-:W-:-:S13]  /*04c0*/  ISETP.GE.U32.AND P0, PT, R4, 0x80, PT ;  /* 0x000000800400780c */ /* 0x000fda0003f06070 */
[----:B------:R-:W-:Y:S05]  /*04d0*/  @!P0 BRA `(.L_x_34) ;  /* 0x0000000000188947 */ /* 0x000fea0003800000 */
.L_x_33:
[----:B------:R-:W-:-:S13]  /*04e0*/  ISETP.GT.U32.AND P0, PT, R3, 0x3f, PT ;  /* 0x0000003f0300780c */ /* 0x000fda0003f04070 */
[----:B-1----:R-:W-:Y:S04]  /*04f0*/  @!P0 LDS R5, [R2+0x100] ;  /* 0x0001000002058984 */ /* 0x002fe80000000800 */
[----:B------:R-:W1:Y:S02]  /*0500*/  @!P0 LDS R6, [R2] ;  /* 0x0000000002068984 */ /* 0x000e640000000800 */
[----:B-1----:R-:W-:-:S05]  /*0510*/  @!P0 IMAD.IADD R5, R5, 0x1, R6 ;  /* 0x0000000105058824 */ /* 0x002fca00078e0206 */
[----:B------:R2:W-:Y:S01]  /*0520*/  @!P0 STS [R2], R5 ;  /* 0x0000000502008388 */ /* 0x0005e20000000800 */
[----:B------:R-:W-:Y:S06]  /*0530*/  BAR.SYNC.DEFER_BLOCKING 0x0 ;  /* 0x0000000000007b1d */ /* 0x000fec0000010000 */
.L_x_34:
[----:B------:R-:W-:-:S13]  /*0540*/  ISETP.GT.U32.AND P0, PT, R3, 0x1f, PT ;  /* 0x0000001f0300780c */ /* 0x000fda0003f04070 */
[----:B------:R-:W-:Y:S05]  /*0550*/  @P0 EXIT ;  /* 0x000000000000094d */ /* 0x000fea0003800000 */
[----:B------:R-:W-:-:S13]  /*0560*/  ISETP.GE.U32.AND P0, PT, R4, 0x40, PT ;  /* 0x000000400400780c */ /* 0x000fda0003f06070 */
[----:B-12---:R-:W-:Y:S04]  /*0570*/  @P0 LDS R5, [R2+0x80] ;  /* 0x0000800002050984 */ /* 0x006fe80000000800 */
[----:B------:R-:W1:Y:S02]  /*0580*/  @P0 LDS R6, [R2] ;  /* 0x0000000002060984 */ /* 0x000e640000000800 */
[----:B-1----:R-:W-:-:S05]  /*0590*/  @P0 IMAD.IADD R5, R5, 0x1, R6 ;  /* 0x0000000105050824 */ /* 0x002fca00078e0206 */
[----:B------:R1:W-:Y:S01]  /*05a0*/  @P0 STS [R2], R5 ;  /* 0x0000000502000388 */ /* 0x0003e20000000800 */
[----:B------:R-:W-:Y:S05]  /*05b0*/  @P0 BRA `(.L_x_35) ;  /* 0x0000000000080947 */ /* 0x000fea0003800000 */
[----:B------:R-:W-:-:S13]  /*05c0*/  ISETP.GE.U32.AND P0, PT, R4, 0x20, PT ;  /* 0x000000200400780c */ /* 0x000fda0003f06070 */
[----:B------:R-:W-:Y:S05]  /*05d0*/  @!P0 BRA `(.L_x_36) ;  /* 0x0000000000148947 */ /* 0x000fea0003800000 */
.L_x_35:
[----:B------:R-:W-:Y:S04]  /*05e0*/  LDS R4, [R2+0x40] ;  /* 0x0000400002047984 */ /* 0x000fe80000000800 */
[----:B-1----:R-:W1:Y:S02]  /*05f0*/  LDS R5, [R2] ;  /* 0x0000000002057984 */ /* 0x002e640000000800 */
[----:B-1----:R-:W-:-:S05]  /*0600*/  IMAD.IADD R5, R4, 0x1, R5 ;  /* 0x0000000104057824 */ /* 0x002fca00078e0205 */
[----:B------:R1:W-:Y:S01]  /*0610*/  STS [R2], R5 ;  /* 0x0000000502007388 */ /* 0x0003e20000000800 */
[----:B------:R-:W-:Y:S05]  /*0620*/  BRA `(.L_x_37) ;  /* 0x0000000000087947 */ /* 0x000fea0003800000 */
.L_x_36:
[----:B------:R-:W-:-:S13]  /*0630*/  ISETP.GE.U32.AND P0, PT, R4, 0x10, PT ;  /* 0x000000100400780c */ /* 0x000fda0003f06070 */
[----:B------:R-:W-:Y:S05]  /*0640*/  @!P0 BRA `(.L_x_38) ;  /* 0x0000000000148947 */ /* 0x000fea0003800000 */
.L_x_37:
[----:B------:R-:W-:Y:S04]  /*0650*/  LDS R4, [R2+0x20] ;  /* 0x0000200002047984 */ /* 0x000fe80000000800 */
[----:B-1----:R-:W1:Y:S02]  /*0660*/  LDS R5, [R2] ;  /* 0x0000000002057984 */ /* 0x002e640000000800 */
[----:B-1----:R-:W-:-:S05]  /*0670*/  IMAD.IADD R5, R4, 0x1, R5 ;  /* 0x0000000104057824 */ /* 0x002fca00078e0205 */
[----:B------:R1:W-:Y:S01]  /*0680*/  STS [R2], R5 ;  /* 0x0000000502007388 */ /* 0x0003e20000000800 */
[----:B------:R-:W-:Y:S05]  /*0690*/  BRA `(.L_x_39) ;  /* 0x0000000000087947 */ /* 0x000fea0003800000 */
.L_x_38:
[----:B------:R-:W-:-:S13]  /*06a0*/  ISETP.GE.U32.AND P0, PT, R4, 0x8, PT ;  /* 0x000000080400780c */ /* 0x000fda0003f06070 */
[----:B------:R-:W-:Y:S05]  /*06b0*/  @!P0 BRA `(.L_x_40) ;  /* 0x0000000000148947 */ /* 0x000fea0003800000 */
.L_x_39:
[----:B------:R-:W-:Y:S04]  /*06c0*/  LDS R4, [R2+0x10] ;  /* 0x0000100002047984 */ /* 0x000fe80000000800 */
[----:B-1----:R-:W1:Y:S02]  /*06d0*/  LDS R5, [R2] ;  /* 0x0000000002057984 */ /* 0x002e640000000800 */
[----:B-1----:R-:W-:-:S05]  /*06e0*/  IMAD.IADD R5, R4, 0x1, R5 ;  /* 0x0000000104057824 */ /* 0x002fca00078e0205 */
[----:B------:R1:W-:Y:S01]  /*06f0*/  STS [R2], R5 ;  /* 0x0000000502007388 */ /* 0x0003e20000000800 */
[----:B------:R-:W-:Y:S05]  /*0700*/  BRA `(.L_x_41) ;  /* 0x0000000000087947 */ /* 0x000fea0003800000 */
.L_x_40:
[----:B------:R-:W-:-:S13]  /*0710*/  ISETP.GE.U32.AND P0, PT, R4, 0x4, PT ;  /* 0x000000040400780c */ /* 0x000fda0003f06070 */
[----:B------:R-:W-:Y:S05]  /*0720*/  @!P0 BRA `(.L_x_42) ;  /* 0x0000000000148947 */ /* 0x000fea0003800000 */
.L_x_41:
[----:B------:R-:W-:Y:S04]  /*0730*/  LDS R4, [R2+0x8] ;  /* 0x0000080002047984 */ /* 0x000fe80000000800 */
[----:B-1----:R-:W1:Y:S02]  /*0740*/  LDS R5, [R2] ;  /* 0x0000000002057984 */ /* 0x002e640000000800 */
[----:B-1----:R-:W-:-:S05]  /*0750*/  IMAD.IADD R5, R4, 0x1, R5 ;  /* 0x0000000104057824 */ /* 0x002fca00078e0205 */
[----:B------:R1:W-:Y:S01]  /*0760*/  STS [R2], R5 ;  /* 0x0000000502007388 */ /* 0x0003e20000000800 */
[----:B------:R-:W-:Y:S05]  /*0770*/  BRA `(.L_x_43) ;  /* 0x0000000000087947 */ /* 0x000fea0003800000 */
.L_x_42:
[----:B------:R-:W-:-:S13]  /*0780*/  ISETP.GE.U32.AND P0, PT, R4, 0x2, PT ;  /* 0x000000020400780c */ /* 0x000fda0003f06070 */
[----:B------:R-:W-:Y:S05]  /*0790*/  @!P0 BRA `(.L_x_44) ;  /* 0x0000000000108947 */ /* 0x000fea0003800000 */
.L_x_43:
[----:B------:R-:W-:Y:S04]  /*07a0*/  LDS R4, [R2+0x4] ;  /* 0x0000040002047984 */ /* 0x000fe80000000800 */
[----:B-1----:R-:W1:Y:S02]  /*07b0*/  LDS R5, [R2] ;  /* 0x0000000002057984 */ /* 0x002e640000000800 */
[----:B-1----:R-:W-:-:S05]  /*07c0*/  IMAD.IADD R5, R4, 0x1, R5 ;  /* 0x0000000104057824 */ /* 0x002fca00078e0205 */
[----:B------:R2:W-:Y:S02]  /*07d0*/  STS [R2], R5 ;  /* 0x0000000502007388 */ /* 0x0005e40000000800 */
.L_x_44:
[----:B------:R-:W-:-:S13]  /*07e0*/  ISETP.NE.AND P0, PT, R3, RZ, PT ;  /* 0x000000ff0300720c */ /* 0x000fda0003f05270 */
[----:B------:R-:W-:Y:S05]  /*07f0*/  @P0 EXIT ;  /* 0x000000000000094d */ /* 0x000fea0003800000 */
[----:B-12---:R-:W1:Y:S01]  /*0800*/  LDS R5, [UR4] ;  /* 0x00000004ff057984 */ /* 0x006e620008000800 */
[----:B0-----:R-:W0:Y:S02]  /*0810*/  LDC.64 R2, c[0x0][0x380] ;  /* 0x0000e000ff027b82 */ /* 0x001e240000000a00 */
[----:B0-----:R-:W-:-:S05]  /*0820*/  IMAD.WIDE.U32 R2, R0, 0x4, R2 ;  /* 0x0000000400027825 */ /* 0x001fca00078e0002 */
[----:B-1----:R-:W-:Y:S01]  /*0830*/  STG.E desc[UR6][R2.64], R5 ;  /* 0x0000000502007986 */ /* 0x002fe2000c101906 */
[----:B------:R-:W-:Y:S05]  /*0840*/  EXIT ;  /* 0x000000000000794d */ /* 0x000fea0003800000 */
.L_x_45:
        /* <DEDUP_REMOVED lines=11> */
.L_x_254:


//--------------------- .text._Z17reduction1_kernelILj256EEvPiPKim --------------------------
	.section	.text._Z17reduction1_kernelILj256EEvPiPKim,"ax",@progbits
	.align	128
        .global         _Z17reduction1_kernelILj256EEvPiPKim
        .type           _Z17reduction1_kernelILj256EEvPiPKim,@function
        .size           _Z17reduction1_kernelILj256EEvPiPKim,(.L_x_255 - _Z17reduction1_kernelILj256EEvPiPKim)
        .other          _Z17reduction1_kernelILj256EEvPiPKim,@"STO_CUDA_ENTRY STV_DEFAULT"
_Z17reduction1_kernelILj256EEvPiPKim:
.text._Z17reduction1_kernelILj256EEvPiPKim:
        /* <DEDUP_REMOVED lines=15> */
.L_x_48:
        /* <DEDUP_REMOVED lines=9> */
.L_x_47:
[----:B------:R-:W-:Y:S05]  /*0180*/  BSYNC.RECONVERGENT B0 ;  /* 0x0000000000007941 */ /* 0x000fea0003800200 */
.L_x_46:
        /* <DEDUP_REMOVED lines=11> */
.L_x_50:
        /* <DEDUP_REMOVED lines=13> */
.L_x_49:
        /* <DEDUP_REMOVED lines=9> */
.L_x_51:
[----:B------:R-:W-:-:S13]  /*03a0*/  ISETP.GE.U32.AND P0, PT, R4, 0x200, PT ;  /* 0x000002000400780c */ /* 0x000fda0003f06070 */
[----:B------:R-:W-:Y:S05]  /*03b0*/  @!P0 BRA `(.L_x_53) ;  /* 0x00000000001c8947 */ /* 0x000fea0003800000 */
.L_x_52:
[----:B------:R-:W-:-:S13]  /*03c0*/  ISETP.GT.U32.AND P0, PT, R3, 0xff, PT ;  /* 0x000000ff0300780c */ /* 0x000fda0003f04070 */
[----:B-1----:R-:W-:Y:S04]  /*03d0*/  @!P0 LDS R5, [R2+0x400] ;  /* 0x0004000002058984 */ /* 0x002fe80000000800 */
[----:B------:R-:W1:Y:S02]  /*03e0*/  @!P0 LDS R6, [R2] ;  /* 0x0000000002068984 */ /* 0x000e640000000800 */
[----:B-1----:R-:W-:-:S05]  /*03f0*/  @!P0 IMAD.IADD R5, R5, 0x1, R6 ;  /* 0x0000000105058824 */ /* 0x002fca00078e0206 */
[----:B------:R1:W-:Y:S01]  /*0400*/  @!P0 STS [R2], R5 ;  /* 0x0000000502008388 */ /* 0x0003e20000000800 */
[----:B------:R-:W-:Y:S06]  /*0410*/  BAR.SYNC.DEFER_BLOCKING 0x0 ;  /* 0x0000000000007b1d */ /* 0x000fec0000010000 */
[----:B------:R-:W-:Y:S05]  /*0420*/  BRA `(.L_x_54) ;  /* 0x0000000000087947 */ /* 0x000fea0003800000 */
.L_x_53:
[----:B------:R-:W-:-:S13]  /*0430*/  ISETP.GE.U32.AND P0, PT, R4, 0x100, PT ;  /* 0x000001000400780c */ /* 0x000fda0003f06070 */
[----:B------:R-:W-:Y:S05]  /*0440*/  @!P0 BRA `(.L_x_55) ;  /* 0x00000000001c8947 */ /* 0x000fea0003800000 */
.L_x_54:
[----:B------:R-:W-:-:S13]  /*0450*/  ISETP.GT.U32.AND P0, PT, R3, 0x7f, PT ;  /* 0x0000007f0300780c */ /* 0x000fda0003f04070 */
[----:B-1----:R-:W-:Y:S04]  /*0460*/  @!P0 LDS R5, [R2+0x200] ;  /* 0x0002000002058984 */ /* 0x002fe80000000800 */
[----:B------:R-:W1:Y:S02]  /*0470*/  @!P0 LDS R6, [R2] ;  /* 0x0000000002068984 */ /* 0x000e640000000800 */
[----:B-1----:R-:W-:-:S05]  /*0480*/  @!P0 IMAD.IADD R5, R5, 0x1, R6 ;  /* 0x0000000105058824 */ /* 0x002fca00078e0206 */
[----:B------:R1:W-:Y:S01]  /*0490*/  @!P0 STS [R2], R5 ;  /* 0x0000000502008388 */ /* 0x0003e20000000800 */
[----:B------:R-:W-:Y:S06]  /*04a0*/  BAR.SYNC.DEFER_BLOCKING 0x0 ;  /* 0x0000000000007b1d */ /* 0x000fec0000010000 */
[----:B------:R-:W-:Y:S05]  /*04b0*/  BRA `(.L_x_56) ;  /* 0x0000000000087947 */ /* 0x000fea0003800000 */
.L_x_55:
[----:B------:R-:W-:-:S13]  /*04c0*/  ISETP.GE.U32.AND P0, PT, R4, 0x80, PT ;  /* 0x000000800400780c */ /* 0x000fda0003f06070 */
[----:B------:R-:W-:Y:S05]  /*04d0*/  @!P0 BRA `(.L_x_57) ;  /* 0x0000000000188947 */ /* 0x000fea0003800000 */
.L_x_56:
[----:B------:R-:W-:-:S13]  /*04e0*/  ISETP.GT.U32.AND P0, PT, R3, 0x3f, PT ;  /* 0x0000003f0300780c */ /* 0x000fda0003f04070 */
[----:B-1----:R-:W-:Y:S04]  /*04f0*/  @!P0 LDS R5, [R2+0x100] ;  /* 0x0001000002058984 */ /* 0x002fe80000000800 */
[----:B------:R-:W1:Y:S02]  /*0500*/  @!P0 LDS R6, [R2] ;  /* 0x0000000002068984 */ /* 0x000e640000000800 */
[----:B-1----:R-:W-:-:S05]  /*0510*/  @!P0 IMAD.IADD R5, R5, 0x1, R6 ;  /* 0x0000000105058824 */ /* 0x002fca00078e0206 */
[----:B------:R2:W-:Y:S01]  /*0520*/  @!P0 STS [R2], R5 ;  /* 0x0000000502008388 */ /* 0x0005e20000000800 */
[----:B------:R-:W-:Y:S06]  /*0530*/  BAR.SYNC.DEFER_BLOCKING 0x0 ;  /* 0x0000000000007b1d */ /* 0x000fec0000010000 */
.L_x_57:
        /* <DEDUP_REMOVED lines=10> */
.L_x_58:
[----:B------:R-:W-:Y:S04]  /*05e0*/  LDS R4, [R2+0x40] ;  /* 0x0000400002047984 */ /* 0x000fe80000000800 */
[----:B-1----:R-:W1:Y:S02]  /*05f0*/  LDS R5, [R2] ;  /* 0x0000000002057984 */ /* 0x002e640000000800 */
[----:B-1----:R-:W-:-:S05]  /*0600*/  IMAD.IADD R5, R4, 0x1, R5 ;  /* 0x0000000104057824 */ /* 0x002fca00078e0205 */
[----:B------:R1:W-:Y:S01]  /*0610*/  STS [R2], R5 ;  /* 0x0000000502007388 */ /* 0x0003e20000000800 */
[----:B------:R-:W-:Y:S05]  /*0620*/  BRA `(.L_x_60) ;  /* 0x0000000000087947 */ /* 0x000fea0003800000 */
.L_x_59:
[----:B------:R-:W-:-:S13]  /*0630*/  ISETP.GE.U32.AND P0, PT, R4, 0x10, PT ;  /* 0x000000100400780c */ /* 0x000fda0003f06070 */
[----:B------:R-:W-:Y:S05]  /*0640*/  @!P0 BRA `(.L_x_61) ;  /* 0x0000000000148947 */ /* 0x000fea0003800000 */
.L_x_60:
[----:B------:R-:W-:Y:S04]  /*0650*/  LDS R4, [R2+0x20] ;  /* 0x0000200002047984 */ /* 0x000fe80000000800 */
[----:B-1----:R-:W1:Y:S02]  /*0660*/  LDS R5, [R2] ;  /* 0x0000000002057984 */ /* 0x002e640000000800 */
[----:B-1----:R-:W-:-:S05]  /*0670*/  IMAD.IADD R5, R4, 0x1, R5 ;  /* 0x0000000104057824 */ /* 0x002fca00078e0205 */
[----:B------:R1:W-:Y:S01]  /*0680*/  STS [R2], R5 ;  /* 0x0000000502007388 */ /* 0x0003e20000000800 */
[----:B------:R-:W-:Y:S05]  /*0690*/  BRA `(.L_x_62) ;  /* 0x0000000000087947 */ /* 0x000fea0003800000 */
.L_x_61:
[----:B------:R-:W-:-:S13]  /*06a0*/  ISETP.GE.U32.AND P0, PT, R4, 0x8, PT ;  /* 0x000000080400780c */ /* 0x000fda0003f06070 */
[----:B------:R-:W-:Y:S05]  /*06b0*/  @!P0 BRA `(.L_x_63) ;  /* 0x0000000000148947 */ /* 0x000fea0003800000 */
.L_x_62:
[----:B------:R-:W-:Y:S04]  /*06c0*/  LDS R4, [R2+0x10] ;  /* 0x0000100002047984 */ /* 0x000fe80000000800 */
[----:B-1----:R-:W1:Y:S02]  /*06d0*/  LDS R5, [R2] ;  /* 0x0000000002057984 */ /* 0x002e640000000800 */
[----:B-1----:R-:W-:-:S05]  /*06e0*/  IMAD.IADD R5, R4, 0x1, R5 ;  /* 0x0000000104057824 */ /* 0x002fca00078e0205 */
[----:B------:R1:W-:Y:S01]  /*06f0*/  STS [R2], R5 ;  /* 0x0000000502007388 */ /* 0x0003e20000000800 */
[----:B------:R-:W-:Y:S05]  /*0700*/  BRA `(.L_x_64) ;  /* 0x0000000000087947 */ /* 0x000fea0003800000 */
.L_x_63:
[----:B------:R-:W-:-:S13]  /*0710*/  ISETP.GE.U32.AND P0, PT, R4, 0x4, PT ;  /* 0x000000040400780c */ /* 0x000fda0003f06070 */
[----:B------:R-:W-:Y:S05]  /*0720*/  @!P0 BRA `(.L_x_65) ;  /* 0x0000000000148947 */ /* 0x000fea0003800000 */
.L_x_64:
[----:B------:R-:W-:Y:S04]  /*0730*/  LDS R4, [R2+0x8] ;  /* 0x0000080002047984 */ /* 0x000fe80000000800 */
[----:B-1----:R-:W1:Y:S02]  /*0740*/  LDS R5, [R2] ;  /* 0x0000000002057984 */ /* 0x002e640000000800 */
[----:B-1----:R-:W-:-:S05]  /*0750*/  IMAD.IADD R5, R4, 0x1, R5 ;  /* 0x0000000104057824 */ /* 0x002fca00078e0205 */
[----:B------:R1:W-:Y:S01]  /*0760*/  STS [R2], R5 ;  /* 0x0000000502007388 */ /* 0x0003e20000000800 */
[----:B------:R-:W-:Y:S05]  /*0770*/  BRA `(.L_x_66) ;  /* 0x0000000000087947 */ /* 0x000fea0003800000 */
.L_x_65:
[----:B------:R-:W-:-:S13]  /*0780*/  ISETP.GE.U32.AND P0, PT, R4, 0x2, PT ;  /* 0x000000020400780c */ /* 0x000fda0003f06070 */
[----:B------:R-:W-:Y:S05]  /*0790*/  @!P0 BRA `(.L_x_67) ;  /* 0x0000000000108947 */ /* 0x000fea0003800000 */
.L_x_66:
[----:B------:R-:W-:Y:S04]  /*07a0*/  LDS R4, [R2+0x4] ;  /* 0x0000040002047984 */ /* 0x000fe80000000800 */
[----:B-1----:R-:W1:Y:S02]  /*07b0*/  LDS R5, [R2] ;  /* 0x0000000002057984 */ /* 0x002e640000000800 */
[----:B-1----:R-:W-:-:S05]  /*07c0*/  IMAD.IADD R5, R4, 0x1, R5 ;  /* 0x0000000104057824 */ /* 0x002fca00078e0205 */
[----:B------:R2:W-:Y:S02]  /*07d0*/  STS [R2], R5 ;  /* 0x0000000502007388 */ /* 0x0005e40000000800 */
.L_x_67:
[----:B------:R-:W-:-:S13]  /*07e0*/  ISETP.NE.AND P0, PT, R3, RZ, PT ;  /* 0x000000ff0300720c */ /* 0x000fda0003f05270 */
[----:B------:R-:W-:Y:S05]  /*07f0*/  @P0 EXIT ;  /* 0x000000000000094d */ /* 0x000fea0003800000 */
[----:B-12---:R-:W1:Y:S01]  /*0800*/  LDS R5, [UR4] ;  /* 0x00000004ff057984 */ /* 0x006e620008000800 */
[----:B0-----:R-:W0:Y:S02]  /*0810*/  LDC.64 R2, c[0x0][0x380] ;  /* 0x0000e000ff027b82 */ /* 0x001e240000000a00 */
[----:B0-----:R-:W-:-:S05]  /*0820*/  IMAD.WIDE.U32 R2, R0, 0x4, R2 ;  /* 0x0000000400027825 */ /* 0x001fca00078e0002 */
[----:B-1----:R-:W-:Y:S01]  /*0830*/  STG.E desc[UR6][R2.64], R5 ;  /* 0x0000000502007986 */ /* 0x002fe2000c101906 */
[----:B------:R-:W-:Y:S05]  /*0840*/  EXIT ;  /* 0x000000000000794d */ /* 0x000fea0003800000 */
.L_x_68:
        /* <DEDUP_REMOVED lines=11> */
.L_x_255:


//--------------------- .text._Z17reduction1_kernelILj128EEvPiPKim --------------------------
	.section	.text._Z17reduction1_kernelILj128EEvPiPKim,"ax",@progbits
	.align	128
        .global         _Z17reduction1_kernelILj128EEvPiPKim
        .type           _Z17reduction1_kernelILj128EEvPiPKim,@function
        .size           _Z17reduction1_kernelILj128EEvPiPKim,(.L_x_256 - _Z17reduction1_kernelILj128EEvPiPKim)
        .other          _Z17reduction1_kernelILj128EEvPiPKim,@"STO_CUDA_ENTRY STV_DEFAULT"
_Z17reduction1_kernelILj128EEvPiPKim:
.text._Z17reduction1_kernelILj128EEvPiPKim:
        /* <DEDUP_REMOVED lines=15> */
.L_x_71:
        /* <DEDUP_REMOVED lines=9> */
.L_x_70:
[----:B------:R-:W-:Y:S05]  /*0180*/  BSYNC.RECONVERGENT B0 ;  /* 0x0000000000007941 */ /* 0x000fea0003800200 */
.L_x_69:
        /* <DEDUP_REMOVED lines=11> */
.L_x_73:
        /* <DEDUP_REMOVED lines=13> */
.L_x_72:
        /* <DEDUP_REMOVED lines=9> */
.L_x_74:
[----:B------:R-:W-:-:S13]  /*03a0*/  ISETP.GE.U32.AND P0, PT, R4, 0x200, PT ;  /* 0x000002000400780c */ /* 0x000fda0003f06070 */
[----:B------:R-:W-:Y:S05]  /*03b0*/  @!P0 BRA `(.L_x_76) ;  /* 0x00000000001c8947 */ /* 0x000fea0003800000 */
.L_x_75:
[----:B------:R-:W-:-:S13]  /*03c0*/  ISETP.GT.U32.AND P0, PT, R3, 0xff, PT ;  /* 0x000000ff0300780c */ /* 0x000fda0003f04070 */
[----:B-1----:R-:W-:Y:S04]  /*03d0*/  @!P0 LDS R5, [R2+0x400] ;  /* 0x0004000002058984 */ /* 0x002fe80000000800 */
[----:B------:R-:W1:Y:S02]  /*03e0*/  @!P0 LDS R6, [R2] ;  /* 0x0000000002068984 */ /* 0x000e640000000800 */
[----:B-1----:R-:W-:-:S05]  /*03f0*/  @!P0 IMAD.IADD R5, R5, 0x1, R6 ;  /* 0x0000000105058824 */ /* 0x002fca00078e0206 */
[----:B------:R1:W-:Y:S01]  /*0400*/  @!P0 STS [R2], R5 ;  /* 0x0000000502008388 */ /* 0x0003e20000000800 */
[----:B------:R-:W-:Y:S06]  /*0410*/  BAR.SYNC.DEFER_BLOCKING 0x0 ;  /* 0x0000000000007b1d */ /* 0x000fec0000010000 */
[----:B------:R-:W-:Y:S05]  /*0420*/  BRA `(.L_x_77) ;  /* 0x0000000000087947 */ /* 0x000fea0003800000 */
.L_x_76:
[----:B------:R-:W-:-:S13]  /*0430*/  ISETP.GE.U32.AND P0, PT, R4, 0x100, PT ;  /* 0x000001000400780c */ /* 0x000fda0003f06070 */
[----:B------:R-:W-:Y:S05]  /*0440*/  @!P0 BRA `(.L_x_78) ;  /* 0x00000000001c8947 */ /* 0x000fea0003800000 */
.L_x_77:
[----:B------:R-:W-:-:S13]  /*0450*/  ISETP.GT.U32.AND P0, PT, R3, 0x7f, PT ;  /* 0x0000007f0300780c */ /* 0x000fda0003f04070 */
[----:B-1----:R-:W-:Y:S04]  /*0460*/  @!P0 LDS R5, [R2+0x200] ;  /* 0x0002000002058984 */ /* 0x002fe80000000800 */
[----:B------:R-:W1:Y:S02]  /*0470*/  @!P0 LDS R6, [R2] ;  /* 0x0000000002068984 */ /* 0x000e640000000800 */
[----:B-1----:R-:W-:-:S05]  /*0480*/  @!P0 IMAD.IADD R5, R5, 0x1, R6 ;  /* 0x0000000105058824 */ /* 0x002fca00078e0206 */
[----:B------:R1:W-:Y:S01]  /*0490*/  @!P0 STS [R2], R5 ;  /* 0x0000000502008388 */ /* 0x0003e20000000800 */
[----:B------:R-:W-:Y:S06]  /*04a0*/  BAR.SYNC.DEFER_BLOCKING 0x0 ;  /* 0x0000000000007b1d */ /* 0x000fec0000010000 */
[----:B------:R-:W-:Y:S05]  /*04b0*/  BRA `(.L_x_79) ;  /* 0x0000000000087947 */ /* 0x000fea0003800000 */
.L_x_78:
[----:B------:R-:W-:-:S13]  /*04c0*/  ISETP.GE.U32.AND P0, PT, R4, 0x80, PT ;  /* 0x000000800400780c */ /* 0x000fda0003f06070 */
[----:B------:R-:W-:Y:S05]  /*04d0*/  @!P0 BRA `(.L_x_80) ;  /* 0x0000000000188947 */ /* 0x000fea0003800000 */
.L_x_79:
[----:B------:R-:W-:-:S13]  /*04e0*/  ISETP.GT.U32.AND P0, PT, R3, 0x3f, PT ;  /* 0x0000003f0300780c */ /* 0x000fda0003f04070 */
[----:B-1----:R-:W-:Y:S04]  /*04f0*/  @!P0 LDS R5, [R2+0x100] ;  /* 0x0001000002058984 */ /* 0x002fe80000000800 */
[----:B------:R-:W1:Y:S02]  /*0500*/  @!P0 LDS R6, [R2] ;  /* 0x0000000002068984 */ /* 0x000e640000000800 */
[----:B-1----:R-:W-:-:S05]  /*0510*/  @!P0 IMAD.IADD R5, R5, 0x1, R6 ;  /* 0x0000000105058824 */ /* 0x002fca00078e0206 */
[----:B------:R2:W-:Y:S01]  /*0520*/  @!P0 STS [R2], R5 ;  /* 0x0000000502008388 */ /* 0x0005e20000000800 */
[----:B------:R-:W-:Y:S06]  /*0530*/  BAR.SYNC.DEFER_BLOCKING 0x0 ;  /* 0x0000000000007b1d */ /* 0x000fec0000010000 */
.L_x_80:
        /* <DEDUP_REMOVED lines=10> */
.L_x_81:
[----:B------:R-:W-:Y:S04]  /*05e0*/  LDS R4, [R2+0x40] ;  /* 0x0000400002047984 */ /* 0x000fe80000000800 */
[----:B-1----:R-:W1:Y:S02]  /*05f0*/  LDS R5, [R2] ;  /* 0x0000000002057984 */ /* 0x002e640000000800 */
[----:B-1----:R-:W-:-:S05]  /*0600*/  IMAD.IADD R5, R4, 0x1, R5 ;  /* 0x0000000104057824 */ /* 0x002fca00078e0205 */
[----:B------:R1:W-:Y:S01]  /*0610*/  STS [R2], R5 ;  /* 0x0000000502007388 */ /* 0x0003e20000000800 */
[----:B------:R-:W-:Y:S05]  /*0620*/  BRA `(.L_x_83) ;  /* 0x0000000000087947 */ /* 0x000fea0003800000 */
.L_x_82:
[----:B------:R-:W-:-:S13]  /*0630*/  ISETP.GE.U32.AND P0, PT, R4, 0x10, PT ;  /* 0x000000100400780c */ /* 0x000fda0003f06070 */
[----:B------:R-:W-:Y:S05]  /*0640*/  @!P0 BRA `(.L_x_84) ;  /* 0x0000000000148947 */ /* 0x000fea0003800000 */
.L_x_83:
[----:B------:R-:W-:Y:S04]  /*0650*/  LDS R4, [R2+0x20] ;  /* 0x0000200002047984 */ /* 0x000fe80000000800 */
[----:B-1----:R-:W1:Y:S02]  /*0660*/  LDS R5, [R2] ;  /* 0x0000000002057984 */ /* 0x002e640000000800 */
[----:B-1----:R-:W-:-:S05]  /*0670*/  IMAD.IADD R5, R4, 0x1, R5 ;  /* 0x0000000104057824 */ /* 0x002fca00078e0205 */
[----:B------:R1:W-:Y:S01]  /*0680*/  STS [R2], R5 ;  /* 0x0000000502007388 */ /* 0x0003e20000000800 */
[----:B------:R-:W-:Y:S05]  /*0690*/  BRA `(.L_x_85) ;  /* 0x0000000000087947 */ /* 0x000fea0003800000 */
.L_x_84:
[----:B------:R-:W-:-:S13]  /*06a0*/  ISETP.GE.U32.AND P0, PT, R4, 0x8, PT ;  /* 0x000000080400780c */ /* 0x000fda0003f06070 */
[----:B------:R-:W-:Y:S05]  /*06b0*/  @!P0 BRA `(.L_x_86) ;  /* 0x0000000000148947 */ /* 0x000fea0003800000 */
.L_x_85:
[----:B------:R-:W-:Y:S04]  /*06c0*/  LDS R4, [R2+0x10] ;  /* 0x0000100002047984 */ /* 0x000fe80000000800 */
[----:B-1----:R-:W1:Y:S02]  /*06d0*/  LDS R5, [R2] ;  /* 0x0000000002057984 */ /* 0x002e640000000800 */
[----:B-1----:R-:W-:-:S05]  /*06e0*/  IMAD.IADD R5, R4, 0x1, R5 ;  /* 0x0000000104057824 */ /* 0x002fca00078e0205 */
[----:B------:R1:W-:Y:S01]  /*06f0*/  STS [R2], R5 ;  /* 0x0000000502007388 */ /* 0x0003e20000000800 */
[----:B------:R-:W-:Y:S05]  /*0700*/  BRA `(.L_x_87) ;  /* 0x0000000000087947 */ /* 0x000fea0003800000 */
.L_x_86:
[----:B------:R-:W-:-:S13]  /*0710*/  ISETP.GE.U32.AND P0, PT, R4, 0x4, PT ;  /* 0x000000040400780c */ /* 0x000fda0003f06070 */
[----:B------:R-:W-:Y:S05]  /*0720*/  @!P0 BRA `(.L_x_88) ;  /* 0x0000000000148947 */ /* 0x000fea0003800000 */
.L_x_87:
[----:B------:R-:W-:Y:S04]  /*0730*/  LDS R4, [R2+0x8] ;  /* 0x0000080002047984 */ /* 0x000fe80000000800 */
[----:B-1----:R-:W1:Y:S02]  /*0740*/  LDS R5, [R2] ;  /* 0x0000000002057984 */ /* 0x002e640000000800 */
[----:B-1----:R-:W-:-:S05]  /*0750*/  IMAD.IADD R5, R4, 0x1, R5 ;  /* 0x0000000104057824 */ /* 0x002fca00078e0205 */
[----:B------:R1:W-:Y:S01]  /*0760*/  STS [R2], R5 ;  /* 0x0000000502007388 */ /* 0x0003e20000000800 */
[----:B------:R-:W-:Y:S05]  /*0770*/  BRA `(.L_x_89) ;  /* 0x0000000000087947 */ /* 0x000fea0003800000 */
.L_x_88:
[----:B------:R-:W-:-:S13]  /*0780*/  ISETP.GE.U32.AND P0, PT, R4, 0x2, PT ;  /* 0x000000020400780c */ /* 0x000fda0003f06070 */
[----:B------:R-:W-:Y:S05]  /*0790*/  @!P0 BRA `(.L_x_90) ;  /* 0x0000000000108947 */ /* 0x000fea0003800000 */
.L_x_89:
[----:B------:R-:W-:Y:S04]  /*07a0*/  LDS R4, [R2+0x4] ;  /* 0x0000040002047984 */ /* 0x000fe80000000800 */
[----:B-1----:R-:W1:Y:S02]  /*07b0*/  LDS R5, [R2] ;  /* 0x0000000002057984 */ /* 0x002e640000000800 */
[----:B-1----:R-:W-:-:S05]  /*07c0*/  IMAD.IADD R5, R4, 0x1, R5 ;  /* 0x0000000104057824 */ /* 0x002fca00078e0205 */
[----:B------:R2:W-:Y:S02]  /*07d0*/  STS [R2], R5 ;  /* 0x0000000502007388 */ /* 0x0005e40000000800 */
.L_x_90:
[----:B------:R-:W-:-:S13]  /*07e0*/  ISETP.NE.AND P0, PT, R3, RZ, PT ;  /* 0x000000ff0300720c */ /* 0x000fda0003f05270 */
[----:B------:R-:W-:Y:S05]  /*07f0*/  @P0 EXIT ;  /* 0x000000000000094d */ /* 0x000fea0003800000 */
[----:B-12---:R-:W1:Y:S01]  /*0800*/  LDS R5, [UR4] ;  /* 0x00000004ff057984 */ /* 0x006e620008000800 */
[----:B0-----:R-:W0:Y:S02]  /*0810*/  LDC.64 R2, c[0x0][0x380] ;  /* 0x0000e000ff027b82 */ /* 0x001e240000000a00 */
[----:B0-----:R-:W-:-:S05]  /*0820*/  IMAD.WIDE.U32 R2, R0, 0x4, R2 ;  /* 0x0000000400027825 */ /* 0x001fca00078e0002 */
[----:B-1----:R-:W-:Y:S01]  /*0830*/  STG.E desc[UR6][R2.64], R5 ;  /* 0x0000000502007986 */ /* 0x002fe2000c101906 */
[----:B------:R-:W-:Y:S05]  /*0840*/  EXIT ;  /* 0x000000000000794d */ /* 0x000fea0003800000 */
.L_x_91:
        /* <DEDUP_REMOVED lines=11> */
.L_x_256:


//--------------------- .text._Z17reduction1_kernelILj64EEvPiPKim --------------------------
	.section	.text._Z17reduction1_kernelILj64EEvPiPKim,"ax",@progbits
	.align	128
        .global         _Z17reduction1_kernelILj64EEvPiPKim
        .type           _Z17reduction1_kernelILj64EEvPiPKim,@function
        .size           _Z17reduction1_kernelILj64EEvPiPKim,(.L_x_257 - _Z17reduction1_kernelILj64EEvPiPKim)
        .other          _Z17reduction1_kernelILj64EEvPiPKim,@"STO_CUDA_ENTRY STV_DEFAULT"
_Z17reduction1_kernelILj64EEvPiPKim:
.text._Z17reduction1_kernelILj64EEvPiPKim:
        /* <DEDUP_REMOVED lines=15> */
.L_x_94:
        /* <DEDUP_REMOVED lines=9> */
.L_x_93:
[----:B------:R-:W-:Y:S05]  /*0180*/  BSYNC.RECONVERGENT B0 ;  /* 0x0000000000007941 */ /* 0x000fea0003800200 */
.L_x_92:
        /* <DEDUP_REMOVED lines=11> */
.L_x_96:
        /* <DEDUP_REMOVED lines=13> */
.L_x_95:
        /* <DEDUP_REMOVED lines=9> */
.L_x_97:
[----:B------:R-:W-:-:S13]  /*03a0*/  ISETP.GE.U32.AND P0, PT, R4, 0x200, PT ;  /* 0x000002000400780c */ /* 0x000fda0003f06070 */
[----:B------:R-:W-:Y:S05]  /*03b0*/  @!P0 BRA `(.L_x_99) ;  /* 0x00000000001c8947 */ /* 0x000fea0003800000 */
.L_x_98:
[----:B------:R-:W-:-:S13]  /*03c0*/  ISETP.GT.U32.AND P0, PT, R3, 0xff, PT ;  /* 0x000000ff0300780c */ /* 0x000fda0003f04070 */
[----:B-1----:R-:W-:Y:S04]  /*03d0*/  @!P0 LDS R5, [R2+0x400] ;  /* 0x0004000002058984 */ /* 0x002fe80000000800 */
[----:B------:R-:W1:Y:S02]  /*03e0*/  @!P0 LDS R6, [R2] ;  /* 0x0000000002068984 */ /* 0x000e640000000800 */
[----:B-1----:R-:W-:-:S05]  /*03f0*/  @!P0 IMAD.IADD R5, R5, 0x1, R6 ;  /* 0x0000000105058824 */ /* 0x002fca00078e0206 */
[----:B------:R1:W-:Y:S01]  /*0400*/  @!P0 STS [R2], R5 ;  /* 0x0000000502008388 */ /* 0x0003e20000000800 */
[----:B------:R-:W-:Y:S06]  /*0410*/  BAR.SYNC.DEFER_BLOCKING 0x0 ;  /* 0x0000000000007b1d */ /* 0x000fec0000010000 */
[----:B------:R-:W-:Y:S05]  /*0420*/  BRA `(.L_x_100) ;  /* 0x0000000000087947 */ /* 0x000fea0003800000 */
.L_x_99:
[----:B------:R-:W-:-:S13]  /*0430*/  ISETP.GE.U32.AND P0, PT, R4, 0x100, PT ;  /* 0x000001000400780c */ /* 0x000fda0003f06070 */
[----:B------:R-:W-:Y:S05]  /*0440*/  @!P0 BRA `(.L_x_101) ;  /* 0x00000000001c8947 */ /* 0x000fea0003800000 */
.L_x_100:
[----:B------:R-:W-:-:S13]  /*0450*/  ISETP.GT.U32.AND P0, PT, R3, 0x7f, PT ;  /* 0x0000007f0300780c */ /* 0x000fda0003f04070 */
[----:B-1----:R-:W-:Y:S04]  /*0460*/  @!P0 LDS R5, [R2+0x200] ;  /* 0x0002000002058984 */ /* 0x002fe80000000800 */
[----:B------:R-:W1:Y:S02]  /*0470*/  @!P0 LDS R6, [R2] ;  /* 0x0000000002068984 */ /* 0x000e640000000800 */
[----:B-1----:R-:W-:-:S05]  /*0480*/  @!P0 IMAD.IADD R5, R5, 0x1, R6 ;  /* 0x0000000105058824 */ /* 0x002fca00078e0206 */
[----:B------:R1:W-:Y:S01]  /*0490*/  @!P0 STS [R2], R5 ;  /* 0x0000000502008388 */ /* 0x0003e20000000800 */
[----:B------:R-:W-:Y:S06]  /*04a0*/  BAR.SYNC.DEFER_BLOCKING 0x0 ;  /* 0x0000000000007b1d */ /* 0x000fec0000010000 */
[----:B------:R-:W-:Y:S05]  /*04b0*/  BRA `(.L_x_102) ;  /* 0x0000000000087947 */ /* 0x000fea0003800000 */
.L_x_101:
[----:B------:R-:W-:-:S13]  /*04c0*/  ISETP.GE.U32.AND P0, PT, R4, 0x80, PT ;  /* 0x000000800400780c */ /* 0x000fda0003f06070 */
[----:B------:R-:W-:Y:S05]  /*04d0*/  @!P0 BRA `(.L_x_103) ;  /* 0x0000000000188947 */ /* 0x000fea0003800000 */
.L_x_102:
[----:B------:R-:W-:-:S13]  /*04e0*/  ISETP.GT.U32.AND P0, PT, R3, 0x3f, PT ;  /* 0x0000003f0300780c */ /* 0x000fda0003f04070 */
[----:B-1----:R-:W-:Y:S04]  /*04f0*/  @!P0 LDS R5, [R2+0x100] ;  /* 0x0001000002058984 */ /* 0x002fe80000000800 */
[----:B------:R-:W1:Y:S02]  /*0500*/  @!P0 LDS R6, [R2] ;  /* 0x0000000002068984 */ /* 0x000e640000000800 */
[----:B-1----:R-:W-:-:S05]  /*0510*/  @!P0 IMAD.IADD R5, R5, 0x1, R6 ;  /* 0x0000000105058824 */ /* 0x002fca00078e0206 */
[----:B------:R2:W-:Y:S01]  /*0520*/  @!P0 STS [R2], R5 ;  /* 0x0000000502008388 */ /* 0x0005e20000000800 */
[----:B------:R-:W-:Y:S06]  /*0530*/  BAR.SYNC.DEFER_BLOCKING 0x0 ;  /* 0x0000000000007b1d */ /* 0x000fec0000010000 */
.L_x_103:
        /* <DEDUP_REMOVED lines=10> */
.L_x_104:
[----:B------:R-:W-:Y:S04]  /*05e0*/  LDS R4, [R2+0x40] ;  /* 0x0000400002047984 */ /* 0x000fe80000000800 */
[----:B-1----:R-:W1:Y:S02]  /*05f0*/  LDS R5, [R2] ;  /* 0x0000000002057984 */ /* 0x002e640000000800 */
[----:B-1----:R-:W-:-:S05]  /*0600*/  IMAD.IADD R5, R4, 0x1, R5 ;  /* 0x0000000104057824 */ /* 0x002fca00078e0205 */
[----:B------:R1:W-:Y:S01]  /*0610*/  STS [R2], R5 ;  /* 0x0000000502007388 */ /* 0x0003e20000000800 */
[----:B------:R-:W-:Y:S05]  /*0620*/  BRA `(.L_x_106) ;  /* 0x0000000000087947 */ /* 0x000fea0003800000 */
.L_x_105:
[----:B------:R-:W-:-:S13]  /*0630*/  ISETP.GE.U32.AND P0, PT, R4, 0x10, PT ;  /* 0x000000100400780c */ /* 0x000fda0003f06070 */
[----:B------:R-:W-:Y:S05]  /*0640*/  @!P0 BRA `(.L_x_107) ;  /* 0x0000000000148947 */ /* 0x000fea0003800000 */
.L_x_106:
[----:B------:R-:W-:Y:S04]  /*0650*/  LDS R4, [R2+0x20] ;  /* 0x0000200002047984 */ /* 0x000fe80000000800 */
[----:B-1----:R-:W1:Y:S02]  /*0660*/  LDS R5, [R2] ;  /* 0x0000000002057984 */ /* 0x002e640000000800 */
[----:B-1----:R-:W-:-:S05]  /*0670*/  IMAD.IADD R5, R4, 0x1, R5 ;  /* 0x0000000104057824 */ /* 0x002fca00078e0205 */
[----:B------:R1:W-:Y:S01]  /*0680*/  STS [R2], R5 ;  /* 0x0000000502007388 */ /* 0x0003e20000000800 */
[----:B------:R-:W-:Y:S05]  /*0690*/  BRA `(.L_x_108) ;  /* 0x0000000000087947 */ /* 0x000fea0003800000 */
.L_x_107:
[----:B------:R-:W-:-:S13]  /*06a0*/  ISETP.GE.U32.AND P0, PT, R4, 0x8, PT ;  /* 0x000000080400780c */ /* 0x000fda0003f06070 */
[----:B------:R-:W-:Y:S05]  /*06b0*/  @!P0 BRA `(.L_x_109) ;  /* 0x0000000000148947 */ /* 0x000fea0003800000 */
.L_x_108:
[----:B------:R-:W-:Y:S04]  /*06c0*/  LDS R4, [R2+0x10] ;  /* 0x0000100002047984 */ /* 0x000fe80000000800 */
[----:B-1----:R-:W1:Y:S02]  /*06d0*/  LDS R5, [R2] ;  /* 0x0000000002057984 */ /* 0x002e640000000800 */
[----:B-1----:R-:W-:-:S05]  /*06e0*/  IMAD.IADD R5, R4, 0x1, R5 ;  /* 0x0000000104057824 */ /* 0x002fca00078e0205 */
[----:B------:R1:W-:Y:S01]  /*06f0*/  STS [R2], R5 ;  /* 0x0000000502007388 */ /* 0x0003e20000000800 */
[----:B------:R-:W-:Y:S05]  /*0700*/  BRA `(.L_x_110) ;  /* 0x0000000000087947 */ /* 0x000fea0003800000 */
.L_x_109:
[----:B------:R-:W-:-:S13]  /*0710*/  ISETP.GE.U32.AND P0, PT, R4, 0x4, PT ;  /* 0x000000040400780c */ /* 0x000fda0003f06070 */
[----:B------:R-:W-:Y:S05]  /*0720*/  @!P0 BRA `(.L_x_111) ;  /* 0x0000000000148947 */ /* 0x000fea0003800000 */
.L_x_110:
[----:B------:R-:W-:Y:S04]  /*0730*/  LDS R4, [R2+0x8] ;  /* 0x0000080002047984 */ /* 0x000fe80000000800 */
[----:B-1----:R-:W1:Y:S02]  /*0740*/  LDS R5, [R2] ;  /* 0x0000000002057984 */ /* 0x002e640000000800 */
[----:B-1----:R-:W-:-:S05]  /*0750*/  IMAD.IADD R5, R4, 0x1, R5 ;  /* 0x0000000104057824 */ /* 0x002fca00078e0205 */
[----:B------:R1:W-:Y:S01]  /*0760*/  STS [R2], R5 ;  /* 0x0000000502007388 */ /* 0x0003e20000000800 */
[----:B------:R-:W-:Y:S05]  /*0770*/  BRA `(.L_x_112) ;  /* 0x0000000000087947 */ /* 0x000fea0003800000 */
.L_x_111:
[----:B------:R-:W-:-:S13]  /*0780*/  ISETP.GE.U32.AND P0, PT, R4, 0x2, PT ;  /* 0x000000020400780c */ /* 0x000fda0003f06070 */
[----:B------:R-:W-:Y:S05]  /*0790*/  @!P0 BRA `(.L_x_113) ;  /* 0x0000000000108947 */ /* 0x000fea0003800000 */
.L_x_112:
[----:B------:R-:W-:Y:S04]  /*07a0*/  LDS R4, [R2+0x4] ;  /* 0x0000040002047984 */ /* 0x000fe80000000800 */
[----:B-1----:R-:W1:Y:S02]  /*07b0*/  LDS R5, [R2] ;  /* 0x0000000002057984 */ /* 0x002e640000000800 */
[----:B-1----:R-:W-:-:S05]  /*07c0*/  IMAD.IADD R5, R4, 0x1, R5 ;  /* 0x0000000104057824 */ /* 0x002fca00078e0205 */
[----:B------:R2:W-:Y:S02]  /*07d0*/  STS [R2], R5 ;  /* 0x0000000502007388 */ /* 0x0005e40000000800 */
.L_x_113:
[----:B------:R-:W-:-:S13]  /*07e0*/  ISETP.NE.AND P0, PT, R3, RZ, PT ;  /* 0x000000ff0300720c */ /* 0x000fda0003f05270 */
[----:B------:R-:W-:Y:S05]  /*07f0*/  @P0 EXIT ;  /* 0x000000000000094d */ /* 0x000fea0003800000 */
[----:B-12---:R-:W1:Y:S01]  /*0800*/  LDS R5, [UR4] ;  /* 0x00000004ff057984 */ /* 0x006e620008000800 */
[----:B0-----:R-:W0:Y:S02]  /*0810*/  LDC.64 R2, c[0x0][0x380] ;  /* 0x0000e000ff027b82 */ /* 0x001e240000000a00 */
[----:B0-----:R-:W-:-:S05]  /*0820*/  IMAD.WIDE.U32 R2, R0, 0x4, R2 ;  /* 0x0000000400027825 */ /* 0x001fca00078e0002 */
[----:B-1----:R-:W-:Y:S01]  /*0830*/  STG.E desc[UR6][R2.64], R5 ;  /* 0x0000000502007986 */ /* 0x002fe2000c101906 */
[----:B------:R-:W-:Y:S05]  /*0840*/  EXIT ;  /* 0x000000000000794d */ /* 0x000fea0003800000 */
.L_x_114:
        /* <DEDUP_REMOVED lines=11> */
.L_x_257:


//--------------------- .text._Z17reduction1_kernelILj32EEvPiPKim --------------------------
	.section	.text._Z17reduction1_kernelILj32EEvPiPKim,"ax",@progbits
	.align	128
        .global         _Z17reduction1_kernelILj32EEvPiPKim
        .type           _Z17reduction1_kernelILj32EEvPiPKim,@function
        .size           _Z17reduction1_kernelILj32EEvPiPKim,(.L_x_258 - _Z17reduction1_kernelILj32EEvPiPKim)
        .other          _Z17reduction1_kernelILj32EEvPiPKim,@"STO_CUDA_ENTRY STV_DEFAULT"
_Z17reduction1_kernelILj32EEvPiPKim:
.text._Z17reduction1_kernelILj32EEvPiPKim:
        /* <DEDUP_REMOVED lines=15> */
.L_x_117:
        /* <DEDUP_REMOVED lines=9> */
.L_x_116:
[----:B------:R-:W-:Y:S05]  /*0180*/  BSYNC.RECONVERGENT B0 ;  /* 0x0000000000007941 */ /* 0x000fea0003800200 */
.L_x_115:
        /* <DEDUP_REMOVED lines=11> */
.L_x_119:
        /* <DEDUP_REMOVED lines=13> */
.L_x_118:
        /* <DEDUP_REMOVED lines=9> */
.L_x_120:
[----:B------:R-:W-:-:S13]  /*03a0*/  ISETP.GE.U32.AND P0, PT, R4, 0x200, PT ;  /* 0x000002000400780c */ /* 0x000fda0003f06070 */
[----:B------:R-:W-:Y:S05]  /*03b0*/  @!P0 BRA `(.L_x_122) ;  /* 0x00000000001c8947 */ /* 0x000fea0003800000 */
.L_x_121:
[----:B------:R-:W-:-:S13]  /*03c0*/  ISETP.GT.U32.AND P0, PT, R3, 0xff, PT ;  /* 0x000000ff0300780c */ /* 0x000fda0003f04070 */
[----:B-1----:R-:W-:Y:S04]  /*03d0*/  @!P0 LDS R5, [R2+0x400] ;  /* 0x0004000002058984 */ /* 0x002fe80000000800 */
[----:B------:R-:W1:Y:S02]  /*03e0*/  @!P0 LDS R6, [R2] ;  /* 0x0000000002068984 */ /* 0x000e640000000800 */
[----:B-1----:R-:W-:-:S05]  /*03f0*/  @!P0 IMAD.IADD R5, R5, 0x1, R6 ;  /* 0x0000000105058824 */ /* 0x002fca00078e0206 */
[----:B------:R1:W-:Y:S01]  /*0400*/  @!P0 STS [R2], R5 ;  /* 0x0000000502008388 */ /* 0x0003e20000000800 */
[----:B------:R-:W-:Y:S06]  /*0410*/  BAR.SYNC.DEFER_BLOCKING 0x0 ;  /* 0x0000000000007b1d */ /* 0x000fec0000010000 */
[----:B------:R-:W-:Y:S05]  /*0420*/  BRA `(.L_x_123) ;  /* 0x0000000000087947 */ /* 0x000fea0003800000 */
.L_x_122:
[----:B------:R-:W-:-:S13]  /*0430*/  ISETP.GE.U32.AND P0, PT, R4, 0x100, PT ;  /* 0x000001000400780c */ /* 0x000fda0003f06070 */
[----:B------:R-:W-:Y:S05]  /*0440*/  @!P0 BRA `(.L_x_124) ;  /* 0x00000000001c8947 */ /* 0x000fea0003800000 */
.L_x_123:
[----:B------:R-:W-:-:S13]  /*0450*/  ISETP.GT.U32.AND P0, PT, R3, 0x7f, PT ;  /* 0x0000007f0300780c */ /* 0x000fda0003f04070 */
[----:B-1----:R-:W-:Y:S04]  /*0460*/  @!P0 LDS R5, [R2+0x200] ;  /* 0x0002000002058984 */ /* 0x002fe80000000800 */
[----:B------:R-:W1:Y:S02]  /*0470*/  @!P0 LDS R6, [R2] ;  /* 0x0000000002068984 */ /* 0x000e640000000800 */
[----:B-1----:R-:W-:-:S05]  /*0480*/  @!P0 IMAD.IADD R5, R5, 0x1, R6 ;  /* 0x0000000105058824 */ /* 0x002fca00078e0206 */
[----:B------:R1:W-:Y:S01]  /*0490*/  @!P0 STS [R2], R5 ;  /* 0x0000000502008388 */ /* 0x0003e20000000800 */
[----:B------:R-:W-:Y:S06]  /*04a0*/  BAR.SYNC.DEFER_BLOCKING 0x0 ;  /* 0x0000000000007b1d */ /* 0x000fec0000010000 */
[----:B------:R-:W-:Y:S05]  /*04b0*/  BRA `(.L_x_125) ;  /* 0x0000000000087947 */ /* 0x000fea0003800000 */
.L_x_124:
[----:B------:R-:W-:-:S13]  /*04c0*/  ISETP.GE.U32.AND P0, PT, R4, 0x80, PT ;  /* 0x000000800400780c */ /* 0x000fda0003f06070 */
[----:B------:R-:W-:Y:S05]  /*04d0*/  @!P0 BRA `(.L_x_126) ;  /* 0x0000000000188947 */ /* 0x000fea0003800000 */
.L_x_125:
[----:B------:R-:W-:-:S13]  /*04e0*/  ISETP.GT.U32.AND P0, PT, R3, 0x3f, PT ;  /* 0x0000003f0300780c */ /* 0x000fda0003f04070 */
[----:B-1----:R-:W-:Y:S04]  /*04f0*/  @!P0 LDS R5, [R2+0x100] ;  /* 0x0001000002058984 */ /* 0x002fe80000000800 */
[----:B------:R-:W1:Y:S02]  /*0500*/  @!P0 LDS R6, [R2] ;  /* 0x0000000002068984 */ /* 0x000e640000000800 */
[----:B-1----:R-:W-:-:S05]  /*0510*/  @!P0 IMAD.IADD R5, R5, 0x1, R6 ;  /* 0x0000000105058824 */ /* 0x002fca00078e0206 */
[----:B------:R2:W-:Y:S01]  /*0520*/  @!P0 STS [R2], R5 ;  /* 0x0000000502008388 */ /* 0x0005e20000000800 */
[----:B------:R-:W-:Y:S06]  /*0530*/  BAR.SYNC.DEFER_BLOCKING 0x0 ;  /* 0x0000000000007b1d */ /* 0x000fec0000010000 */
.L_x_126:
        /* <DEDUP_REMOVED lines=10> */
.L_x_127:
[----:B------:R-:W-:Y:S04]  /*05e0*/  LDS R4, [R2+0x40] ;  /* 0x0000400002047984 */ /* 0x000fe80000000800 */
[----:B-1----:R-:W1:Y:S02]  /*05f0*/  LDS R5, [R2] ;  /* 0x0000000002057984 */ /* 0x002e640000000800 */
[----:B-1----:R-:W-:-:S05]  /*0600*/  IMAD.IADD R5, R4, 0x1, R5 ;  /* 0x0000000104057824 */ /* 0x002fca00078e0205 */
[----:B------:R1:W-:Y:S01]  /*0610*/  STS [R2], R5 ;  /* 0x0000000502007388 */ /* 0x0003e20000000800 */
[----:B------:R-:W-:Y:S05]  /*0620*/  BRA `(.L_x_129) ;  /* 0x0000000000087947 */ /* 0x000fea0003800000 */
.L_x_128:
[----:B------:R-:W-:-:S13]  /*0630*/  ISETP.GE.U32.AND P0, PT, R4, 0x10, PT ;  /* 0x000000100400780c */ /* 0x000fda0003f06070 */
[----:B------:R-:W-:Y:S05]  /*0640*/  @!P0 BRA `(.L_x_130) ;  /* 0x0000000000148947 */ /* 0x000fea0003800000 */
.L_x_129:
[----:B------:R-:W-:Y:S04]  /*0650*/  LDS R4, [R2+0x20] ;  /* 0x0000200002047984 */ /* 0x000fe80000000800 */
[----:B-1----:R-:W1:Y:S02]  /*0660*/  LDS R5, [R2] ;  /* 0x0000000002057984 */ /* 0x002e640000000800 */
[----:B-1----:R-:W-:-:S05]  /*0670*/  IMAD.IADD R5, R4, 0x1, R5 ;  /* 0x0000000104057824 */ /* 0x002fca00078e0205 */
[----:B------:R1:W-:Y:S01]  /*0680*/  STS [R2], R5 ;  /* 0x0000000502007388 */ /* 0x0003e20000000800 */
[----:B------:R-:W-:Y:S05]  /*0690*/  BRA `(.L_x_131) ;  /* 0x0000000000087947 */ /* 0x000fea0003800000 */
.L_x_130:
[----:B------:R-:W-:-:S13]  /*06a0*/  ISETP.GE.U32.AND P0, PT, R4, 0x8, PT ;  /* 0x000000080400780c */ /* 0x000fda0003f06070 */
[----:B------:R-:W-:Y:S05]  /*06b0*/  @!P0 BRA `(.L_x_132) ;  /* 0x0000000000148947 */ /* 0x000fea0003800000 */
.L_x_131:
[----:B------:R-:W-:Y:S04]  /*06c0*/  LDS R4, [R2+0x10] ;  /* 0x0000100002047984 */ /* 0x000fe80000000800 */
[----:B-1----:R-:W1:Y:S02]  /*06d0*/  LDS R5, [R2] ;  /* 0x0000000002057984 */ /* 0x002e640000000800 */
[----:B-1----:R-:W-:-:S05]  /*06e0*/  IMAD.IADD R5, R4, 0x1, R5 ;  /* 0x0000000104057824 */ /* 0x002fca00078e0205 */
[----:B------:R1:W-:Y:S01]  /*06f0*/  STS [R2], R5 ;  /* 0x0000000502007388 */ /* 0x0003e20000000800 */
[----:B------:R-:W-:Y:S05]  /*0700*/  BRA `(.L_x_133) ;  /* 0x0000000000087947 */ /* 0x000fea0003800000 */
.L_x_132:
[----:B------:R-:W-:-:S13]  /*0710*/  ISETP.GE.U32.AND P0, PT, R4, 0x4, PT ;  /* 0x000000040400780c */ /* 0x000fda0003f06070 */
[----:B------:R-:W-:Y:S05]  /*0720*/  @!P0 BRA `(.L_x_134) ;  /* 0x0000000000148947 */ /* 0x000fea0003800000 */
.L_x_133:
[----:B------:R-:W-:Y:S04]  /*0730*/  LDS R4, [R2+0x8] ;  /* 0x0000080002047984 */ /* 0x000fe80000000800 */
[----:B-1----:R-:W1:Y:S02]  /*0740*/  LDS R5, [R2] ;  /* 0x0000000002057984 */ /* 0x002e640000000800 */
[----:B-1----:R-:W-:-:S05]  /*0750*/  IMAD.IADD R5, R4, 0x1, R5 ;  /* 0x0000000104057824 */ /* 0x002fca00078e0205 */
[----:B------:R1:W-:Y:S01]  /*0760*/  STS [R2], R5 ;  /* 0x0000000502007388 */ /* 0x0003e20000000800 */
[----:B------:R-:W-:Y:S05]  /*0770*/  BRA `(.L_x_135) ;  /* 0x0000000000087947 */ /* 0x000fea0003800000 */
.L_x_134:
[----:B------:R-:W-:-:S13]  /*0780*/  ISETP.GE.U32.AND P0, PT, R4, 0x2, PT ;  /* 0x000000020400780c */ /* 0x000fda0003f06070 */
[----:B------:R-:W-:Y:S05]  /*0790*/  @!P0 BRA `(.L_x_136) ;  /* 0x0000000000108947 */ /* 0x000fea0003800000 */
.L_x_135:
[----:B------:R-:W-:Y:S04]  /*07a0*/  LDS R4, [R2+0x4] ;  /* 0x0000040002047984 */ /* 0x000fe80000000800 */
[----:B-1----:R-:W1:Y:S02]  /*07b0*/  LDS R5, [R2] ;  /* 0x0000000002057984 */ /* 0x002e640000000800 */
[----:B-1----:R-:W-:-:S05]  /*07c0*/  IMAD.IADD R5, R4, 0x1, R5 ;  /* 0x0000000104057824 */ /* 0x002fca00078e0205 */
[----:B------:R2:W-:Y:S02]  /*07d0*/  STS [R2], R5 ;  /* 0x0000000502007388 */ /* 0x0005e40000000800 */
.L_x_136:
[----:B------:R-:W-:-:S13]  /*07e0*/  ISETP.NE.AND P0, PT, R3, RZ, PT ;  /* 0x000000ff0300720c */ /* 0x000fda0003f05270 */
[----:B------:R-:W-:Y:S05]  /*07f0*/  @P0 EXIT ;  /* 0x000000000000094d */ /* 0x000fea0003800000 */
[----:B-12---:R-:W1:Y:S01]  /*0800*/  LDS R5, [UR4] ;  /* 0x00000004ff057984 */ /* 0x006e620008000800 */
[----:B0-----:R-:W0:Y:S02]  /*0810*/  LDC.64 R2, c[0x0][0x380] ;  /* 0x0000e000ff027b82 */ /* 0x001e240000000a00 */
[----:B0-----:R-:W-:-:S05]  /*0820*/  IMAD.WIDE.U32 R2, R0, 0x4, R2 ;  /* 0x0000000400027825 */ /* 0x001fca00078e0002 */
[----:B-1----:R-:W-:Y:S01]  /*0830*/  STG.E desc[UR6][R2.64], R5 ;  /* 0x0000000502007986 */ /* 0x002fe2000c101906 */
[----:B------:R-:W-:Y:S05]  /*0840*/  EXIT ;  /* 0x000000000000794d */ /* 0x000fea0003800000 */
.L_x_137:
        /* <DEDUP_REMOVED lines=11> */
.L_x_258:


//--------------------- .text._Z17reduction1_kernelILj16EEvPiPKim --------------------------
	.section	.text._Z17reduction1_kernelILj16EEvPiPKim,"ax",@progbits
	.align	128
        .global         _Z17reduction1_kernelILj16EEvPiPKim
        .type           _Z17reduction1_kernelILj16EEvPiPKim,@function
        .size           _Z17reduction1_kernelILj16EEvPiPKim,(.L_x_259 - _Z17reduction1_kernelILj16EEvPiPKim)
        .other          _Z17reduction1_kernelILj16EEvPiPKim,@"STO_CUDA_ENTRY STV_DEFAULT"
_Z17reduction1_kernelILj16EEvPiPKim:
.text._Z17reduction1_kernelILj16EEvPiPKim:
        /* <DEDUP_REMOVED lines=15> */
.L_x_140:
        /* <DEDUP_REMOVED lines=9> */
.L_x_139:
[----:B------:R-:W-:Y:S05]  /*0180*/  BSYNC.RECONVERGENT B0 ;  /* 0x0000000000007941 */ /* 0x000fea0003800200 */
.L_x_138:
        /* <DEDUP_REMOVED lines=11> */
.L_x_142:
        /* <DEDUP_REMOVED lines=13> */
.L_x_141:
        /* <DEDUP_REMOVED lines=9> */
.L_x_143:
[----:B------:R-:W-:-:S13]  /*03a0*/  ISETP.GE.U32.AND P0, PT, R4, 0x200, PT ;  /* 0x000002000400780c */ /* 0x000fda0003f06070 */
[----:B------:R-:W-:Y:S05]  /*03b0*/  @!P0 BRA `(.L_x_145) ;  /* 0x00000000001c8947 */ /* 0x000fea0003800000 */
.L_x_144:
[----:B------:R-:W-:-:S13]  /*03c0*/  ISETP.GT.U32.AND P0, PT, R3, 0xff, PT ;  /* 0x000000ff0300780c */ /* 0x000fda0003f04070 */
[----:B-1----:R-:W-:Y:S04]  /*03d0*/  @!P0 LDS R5, [R2+0x400] ;  /* 0x0004000002058984 */ /* 0x002fe80000000800 */
[----:B------:R-:W1:Y:S02]  /*03e0*/  @!P0 LDS R6, [R2] ;  /* 0x0000000002068984 */ /* 0x000e640000000800 */
[----:B-1----:R-:W-:-:S05]  /*03f0*/  @!P0 IMAD.IADD R5, R5, 0x1, R6 ;  /* 0x0000000105058824 */ /* 0x002fca00078e0206 */
[----:B------:R1:W-:Y:S01]  /*0400*/  @!P0 STS [R2], R5 ;  /* 0x0000000502008388 */ /* 0x0003e20000000800 */
[----:B------:R-:W-:Y:S06]  /*0410*/  BAR.SYNC.DEFER_BLOCKING 0x0 ;  /* 0x0000000000007b1d */ /* 0x000fec0000010000 */
[----:B------:R-:W-:Y:S05]  /*0420*/  BRA `(.L_x_146) ;  /* 0x0000000000087947 */ /* 0x000fea0003800000 */
.L_x_145:
[----:B------:R-:W-:-:S13]  /*0430*/  ISETP.GE.U32.AND P0, PT, R4, 0x100, PT ;  /* 0x000001000400780c */ /* 0x000fda0003f06070 */
[----:B------:R-:W-:Y:S05]  /*0440*/  @!P0 BRA `(.L_x_147) ;  /* 0x00000000001c8947 */ /* 0x000fea0003800000 */
.L_x_146:
[----:B------:R-:W-:-:S13]  /*0450*/  ISETP.GT.U32.AND P0, PT, R3, 0x7f, PT ;  /* 0x0000007f0300780c */ /* 0x000fda0003f04070 */
[----:B-1----:R-:W-:Y:S04]  /*0460*/  @!P0 LDS R5, [R2+0x200] ;  /* 0x0002000002058984 */ /* 0x002fe80000000800 */
[----:B------:R-:W1:Y:S02]  /*0470*/  @!P0 LDS R6, [R2] ;  /* 0x0000000002068984 */ /* 0x000e640000000800 */
[----:B-1----:R-:W-:-:S05]  /*0480*/  @!P0 IMAD.IADD R5, R5, 0x1, R6 ;  /* 0x0000000105058824 */ /* 0x002fca00078e0206 */
[----:B------:R1:W-:Y:S01]  /*0490*/  @!P0 STS [R2], R5 ;  /* 0x0000000502008388 */ /* 0x0003e20000000800 */
[----:B------:R-:W-:Y:S06]  /*04a0*/  BAR.SYNC.DEFER_BLOCKING 0x0 ;  /* 0x0000000000007b1d */ /* 0x000fec0000010000 */
[----:B------:R-:W-:Y:S05]  /*04b0*/  BRA `(.L_x_148) ;  /* 0x0000000000087947 */ /* 0x000fea0003800000 */
.L_x_147:
[----:B------:R-:W-:-:S13]  /*04c0*/  ISETP.GE.U32.AND P0, PT, R4, 0x80, PT ;  /* 0x000000800400780c */ /* 0x000fda0003f06070 */
[----:B------:R-:W-:Y:S05]  /*04d0*/  @!P0 BRA `(.L_x_149) ;  /* 0x0000000000188947 */ /* 0x000fea0003800000 */
.L_x_148:
[----:B------:R-:W-:-:S13]  /*04e0*/  ISETP.GT.U32.AND P0, PT, R3, 0x3f, PT ;  /* 0x0000003f0300780c */ /* 0x000fda0003f04070 */
[----:B-1----:R-:W-:Y:S04]  /*04f0*/  @!P0 LDS R5, [R2+0x100] ;  /* 0x0001000002058984 */ /* 0x002fe80000000800 */
[----:B------:R-:W1:Y:S02]  /*0500*/  @!P0 LDS R6, [R2] ;  /* 0x0000000002068984 */ /* 0x000e640000000800 */
[----:B-1----:R-:W-:-:S05]  /*0510*/  @!P0 IMAD.IADD R5, R5, 0x1, R6 ;  /* 0x0000000105058824 */ /* 0x002fca00078e0206 */
[----:B------:R2:W-:Y:S01]  /*0520*/  @!P0 STS [R2], R5 ;  /* 0x0000000502008388 */ /* 0x0005e20000000800 */
[----:B------:R-:W-:Y:S06]  /*0530*/  BAR.SYNC.DEFER_BLOCKING 0x0 ;  /* 0x0000000000007b1d */ /* 0x000fec0000010000 */
.L_x_149:
        /* <DEDUP_REMOVED lines=10> */
.L_x_150:
[----:B------:R-:W-:Y:S04]  /*05e0*/  LDS R4, [R2+0x40] ;  /* 0x0000400002047984 */ /* 0x000fe80000000800 */
[----:B-1----:R-:W1:Y:S02]  /*05f0*/  LDS R5, [R2] ;  /* 0x0000000002057984 */ /* 0x002e640000000800 */
[----:B-1----:R-:W-:-:S05]  /*0600*/  IMAD.IADD R5, R4, 0x1, R5 ;  /* 0x0000000104057824 */ /* 0x002fca00078e0205 */
[----:B------:R1:W-:Y:S01]  /*0610*/  STS [R2], R5 ;  /* 0x0000000502007388 */ /* 0x0003e20000000800 */
[----:B------:R-:W-:Y:S05]  /*0620*/  BRA `(.L_x_152) ;  /* 0x0000000000087947 */ /* 0x000fea0003800000 */
.L_x_151:
[----:B------:R-:W-:-:S13]  /*0630*/  ISETP.GE.U32.AND P0, PT, R4, 0x10, PT ;  /* 0x000000100400780c */ /* 0x000fda0003f06070 */
[----:B------:R-:W-:Y:S05]  /*0640*/  @!P0 BRA `(.L_x_153) ;  /* 0x0000000000148947 */ /* 0x000fea0003800000 */
.L_x_152:
[----:B------:R-:W-:Y:S04]  /*0650*/  LDS R4, [R2+0x20] ;  /* 0x0000200002047984 */ /* 0x000fe80000000800 */
[----:B-1----:R-:W1:Y:S02]  /*0660*/  LDS R5, [R2] ;  /* 0x0000000002057984 */ /* 0x002e640000000800 */
[----:B-1----:R-:W-:-:S05]  /*0670*/  IMAD.IADD R5, R4, 0x1, R5 ;  /* 0x0000000104057824 */ /* 0x002fca00078e0205 */
[----:B------:R1:W-:Y:S01]  /*0680*/  STS [R2], R5 ;  /* 0x0000000502007388 */ /* 0x0003e20000000800 */
[----:B------:R-:W-:Y:S05]  /*0690*/  BRA `(.L_x_154) ;  /* 0x0000000000087947 */ /* 0x000fea0003800000 */
.L_x_153:
[----:B------:R-:W-:-:S13]  /*06a0*/  ISETP.GE.U32.AND P0, PT, R4, 0x8, PT ;  /* 0x000000080400780c */ /* 0x000fda0003f06070 */
[----:B------:R-:W-:Y:S05]  /*06b0*/  @!P0 BRA `(.L_x_155) ;  /* 0x0000000000148947 */ /* 0x000fea0003800000 */
.L_x_154:
[----:B------:R-:W-:Y:S04]  /*06c0*/  LDS R4, [R2+0x10] ;  /* 0x0000100002047984 */ /* 0x000fe80000000800 */
[----:B-1----:R-:W1:Y:S02]  /*06d0*/  LDS R5, [R2] ;  /* 0x0000000002057984 */ /* 0x002e640000000800 */
[----:B-1----:R-:W-:-:S05]  /*06e0*/  IMAD.IADD R5, R4, 0x1, R5 ;  /* 0x0000000104057824 */ /* 0x002fca00078e0205 */
[----:B------:R1:W-:Y:S01]  /*06f0*/  STS [R2], R5 ;  /* 0x0000000502007388 */ /* 0x0003e20000000800 */
[----:B------:R-:W-:Y:S05]  /*0700*/  BRA `(.L_x_156) ;  /* 0x0000000000087947 */ /* 0x000fea0003800000 */
.L_x_155:
[----:B------:R-:W-:-:S13]  /*0710*/  ISETP.GE.U32.AND P0, PT, R4, 0x4, PT ;  /* 0x000000040400780c */ /* 0x000fda0003f06070 */
[----:B------:R-:W-:Y:S05]  /*0720*/  @!P0 BRA `(.L_x_157) ;  /* 0x0000000000148947 */ /* 0x000fea0003800000 */
.L_x_156:
[----:B------:R-:W-:Y:S04]  /*0730*/  LDS R4, [R2+0x8] ;  /* 0x0000080002047984 */ /* 0x000fe80000000800 */
[----:B-1----:R-:W1:Y:S02]  /*0740*/  LDS R5, [R2] ;  /* 0x0000000002057984 */ /* 0x002e640000000800 */
[----:B-1----:R-:W-:-:S05]  /*0750*/  IMAD.IADD R5, R4, 0x1, R5 ;  /* 0x0000000104057824 */ /* 0x002fca00078e0205 */
[----:B------:R1:W-:Y:S01]  /*0760*/  STS [R2], R5 ;  /* 0x0000000502007388 */ /* 0x0003e20000000800 */
[----:B------:R-:W-:Y:S05]  /*0770*/  BRA `(.L_x_158) ;  /* 0x0000000000087947 */ /* 0x000fea0003800000 */
.L_x_157:
[----:B------:R-:W-:-:S13]  /*0780*/  ISETP.GE.U32.AND P0, PT, R4, 0x2, PT ;  /* 0x000000020400780c */ /* 0x000fda0003f06070 */
[----:B------:R-:W-:Y:S05]  /*0790*/  @!P0 BRA `(.L_x_159) ;  /* 0x0000000000108947 */ /* 0x000fea0003800000 */
.L_x_158:
[----:B------:R-:W-:Y:S04]  /*07a0*/  LDS R4, [R2+0x4] ;  /* 0x0000040002047984 */ /* 0x000fe80000000800 */
[----:B-1----:R-:W1:Y:S02]  /*07b0*/  LDS R5, [R2] ;  /* 0x0000000002057984 */ /* 0x002e640000000800 */
[----:B-1----:R-:W-:-:S05]  /*07c0*/  IMAD.IADD R5, R4, 0x1, R5 ;  /* 0x0000000104057824 */ /* 0x002fca00078e0205 */
[----:B------:R2:W-:Y:S02]  /*07d0*/  STS [R2], R5 ;  /* 0x0000000502007388 */ /* 0x0005e40000000800 */
.L_x_159:
[----:B------:R-:W-:-:S13]  /*07e0*/  ISETP.NE.AND P0, PT, R3, RZ, PT ;  /* 0x000000ff0300720c */ /* 0x000fda0003f05270 */
[----:B------:R-:W-:Y:S05]  /*07f0*/  @P0 EXIT ;  /* 0x000000000000094d */ /* 0x000fea0003800000 */
[----:B-12---:R-:W1:Y:S01]  /*0800*/  LDS R5, [UR4] ;  /* 0x00000004ff057984 */ /* 0x006e620008000800 */
[----:B0-----:R-:W0:Y:S02]  /*0810*/  LDC.64 R2, c[0x0][0x380] ;  /* 0x0000e000ff027b82 */ /* 0x001e240000000a00 */
[----:B0-----:R-:W-:-:S05]  /*0820*/  IMAD.WIDE.U32 R2, R0, 0x4, R2 ;  /* 0x0000000400027825 */ /* 0x001fca00078e0002 */
[----:B-1----:R-:W-:Y:S01]  /*0830*/  STG.E desc[UR6][R2.64], R5 ;  /* 0x0000000502007986 */ /* 0x002fe2000c101906 */
[----:B------:R-:W-:Y:S05]  /*0840*/  EXIT ;  /* 0x000000000000794d */ /* 0x000fea0003800000 */
.L_x_160:
        /* <DEDUP_REMOVED lines=11> */
.L_x_259:


//--------------------- .text._Z17reduction1_kernelILj8EEvPiPKim --------------------------
	.section	.text._Z17reduction1_kernelILj8EEvPiPKim,"ax",@progbits
	.align	128
        .global         _Z17reduction1_kernelILj8EEvPiPKim
        .type           _Z17reduction1_kernelILj8EEvPiPKim,@function
        .size           _Z17reduction1_kernelILj8EEvPiPKim,(.L_x_260 - _Z17reduction1_kernelILj8EEvPiPKim)
        .other          _Z17reduction1_kernelILj8EEvPiPKim,@"STO_CUDA_ENTRY STV_DEFAULT"
_Z17reduction1_kernelILj8EEvPiPKim:
.text._Z17reduction1_kernelILj8EEvPiPKim:
        /* <DEDUP_REMOVED lines=15> */
.L_x_163:
        /* <DEDUP_REMOVED lines=9> */
.L_x_162:
[----:B------:R-:W-:Y:S05]  /*0180*/  BSYNC.RECONVERGENT B0 ;  /* 0x0000000000007941 */ /* 0x000fea0003800200 */
.L_x_161:
        /* <DEDUP_REMOVED lines=11> */
.L_x_165:
        /* <DEDUP_REMOVED lines=13> */
.L_x_164:
        /* <DEDUP_REMOVED lines=9> */
.L_x_166:
[----:B------:R-:W-:-:S13]  /*03a0*/  ISETP.GE.U32.AND P0, PT, R4, 0x200, PT ;  /* 0x000002000400780c */ /* 0x000fda0003f06070 */
[----:B------:R-:W-:Y:S05]  /*03b0*/  @!P0 BRA `(.L_x_168) ;  /* 0x00000000001c8947 */ /* 0x000fea0003800000 */
.L_x_167:
[----:B------:R-:W-:-:S13]  /*03c0*/  ISETP.GT.U32.AND P0, PT, R3, 0xff, PT ;  /* 0x000000ff0300780c */ /* 0x000fda0003f04070 */
[----:B-1----:R-:W-:Y:S04]  /*03d0*/  @!P0 LDS R5, [R2+0x400] ;  /* 0x0004000002058984 */ /* 0x002fe80000000800 */
[----:B------:R-:W1:Y:S02]  /*03e0*/  @!P0 LDS R6, [R2] ;  /* 0x0000000002068984 */ /* 0x000e640000000800 */
[----:B-1----:R-:W-:-:S05]  /*03f0*/  @!P0 IMAD.IADD R5, R5, 0x1, R6 ;  /* 0x0000000105058824 */ /* 0x002fca00078e0206 */
[----:B------:R1:W-:Y:S01]  /*0400*/  @!P0 STS [R2], R5 ;  /* 0x0000000502008388 */ /* 0x0003e20000000800 */
[----:B------:R-:W-:Y:S06]  /*0410*/  BAR.SYNC.DEFER_BLOCKING 0x0 ;  /* 0x0000000000007b1d */ /* 0x000fec0000010000 */
[----:B------:R-:W-:Y:S05]  /*0420*/  BRA `(.L_x_169) ;  /* 0x0000000000087947 */ /* 0x000fea0003800000 */
.L_x_168:
[----:B------:R-:W-:-:S13]  /*0430*/  ISETP.GE.U32.AND P0, PT, R4, 0x100, PT ;  /* 0x000001000400780c */ /* 0x000fda0003f06070 */
[----:B------:R-:W-:Y:S05]  /*0440*/  @!P0 BRA `(.L_x_170) ;  /* 0x00000000001c8947 */ /* 0x000fea0003800000 */
.L_x_169:
[----:B------:R-:W-:-:S13]  /*0450*/  ISETP.GT.U32.AND P0, PT, R3, 0x7f, PT ;  /* 0x0000007f0300780c */ /* 0x000fda0003f04070 */
[----:B-1----:R-:W-:Y:S04]  /*0460*/  @!P0 LDS R5, [R2+0x200] ;  /* 0x0002000002058984 */ /* 0x002fe80000000800 */
[----:B------:R-:W1:Y:S02]  /*0470*/  @!P0 LDS R6, [R2] ;  /* 0x0000000002068984 */ /* 0x000e640000000800 */
[----:B-1----:R-:W-:-:S05]  /*0480*/  @!P0 IMAD.IADD R5, R5, 0x1, R6 ;  /* 0x0000000105058824 */ /* 0x002fca00078e0206 */
[----:B------:R1:W-:Y:S01]  /*0490*/  @!P0 STS [R2], R5 ;  /* 0x0000000502008388 */ /* 0x0003e20000000800 */
[----:B------:R-:W-:Y:S06]  /*04a0*/  BAR.SYNC.DEFER_BLOCKING 0x0 ;  /* 0x0000000000007b1d */ /* 0x000fec0000010000 */
[----:B------:R-:W-:Y:S05]  /*04b0*/  BRA `(.L_x_171) ;  /* 0x0000000000087947 */ /* 0x000fea0003800000 */
.L_x_170:
[----:B------:R-:W-:-:S13]  /*04c0*/  ISETP.GE.U32.AND P0, PT, R4, 0x80, PT ;  /* 0x000000800400780c */ /* 0x000fda0003f06070 */
[----:B------:R-:W-:Y:S05]  /*04d0*/  @!P0 BRA `(.L_x_172) ;  /* 0x0000000000188947 */ /* 0x000fea0003800000 */
.L_x_171:
[----:B------:R-:W-:-:S13]  /*04e0*/  ISETP.GT.U32.AND P0, PT, R3, 0x3f, PT ;  /* 0x0000003f0300780c */ /* 0x000fda0003f04070 */
[----:B-1----:R-:W-:Y:S04]  /*04f0*/  @!P0 LDS R5, [R2+0x100] ;  /* 0x0001000002058984 */ /* 0x002fe80000000800 */
[----:B------:R-:W1:Y:S02]  /*0500*/  @!P0 LDS R6, [R2] ;  /* 0x0000000002068984 */ /* 0x000e640000000800 */
[----:B-1----:R-:W-:-:S05]  /*0510*/  @!P0 IMAD.IADD R5, R5, 0x1, R6 ;  /* 0x0000000105058824 */ /* 0x002fca00078e0206 */
[----:B------:R2:W-:Y:S01]  /*0520*/  @!P0 STS [R2], R5 ;  /* 0x0000000502008388 */ /* 0x0005e20000000800 */
[----:B------:R-:W-:Y:S06]  /*0530*/  BAR.SYNC.DEFER_BLOCKING 0x0 ;  /* 0x0000000000007b1d */ /* 0x000fec0000010000 */
.L_x_172:
        /* <DEDUP_REMOVED lines=10> */
.L_x_173:
[----:B------:R-:W-:Y:S04]  /*05e0*/  LDS R4, [R2+0x40] ;  /* 0x0000400002047984 */ /* 0x000fe80000000800 */
[----:B-1----:R-:W1:Y:S02]  /*05f0*/  LDS R5, [R2] ;  /* 0x0000000002057984 */ /* 0x002e640000000800 */
[----:B-1----:R-:W-:-:S05]  /*0600*/  IMAD.IADD R5, R4, 0x1, R5 ;  /* 0x0000000104057824 */ /* 0x002fca00078e0205 */
[----:B------:R1:W-:Y:S01]  /*0610*/  STS [R2], R5 ;  /* 0x0000000502007388 */ /* 0x0003e20000000800 */
[----:B------:R-:W-:Y:S05]  /*0620*/  BRA `(.L_x_175) ;  /* 0x0000000000087947 */ /* 0x000fea0003800000 */
.L_x_174:
[----:B------:R-:W-:-:S13]  /*0630*/  ISETP.GE.U32.AND P0, PT, R4, 0x10, PT ;  /* 0x000000100400780c */ /* 0x000fda0003f06070 */
[----:B------:R-:W-:Y:S05]  /*0640*/  @!P0 BRA `(.L_x_176) ;  /* 0x0000000000148947 */ /* 0x000fea0003800000 */
.L_x_175:
[----:B------:R-:W-:Y:S04]  /*0650*/  LDS R4, [R2+0x20] ;  /* 0x0000200002047984 */ /* 0x000fe80000000800 */
[----:B-1----:R-:W1:Y:S02]  /*0660*/  LDS R5, [R2] ;  /* 0x0000000002057984 */ /* 0x002e640000000800 */
[----:B-1----:R-:W-:-:S05]  /*0670*/  IMAD.IADD R5, R4, 0x1, R5 ;  /* 0x0000000104057824 */ /* 0x002fca00078e0205 */
[----:B------:R1:W-:Y:S01]  /*0680*/  STS [R2], R5 ;  /* 0x0000000502007388 */ /* 0x0003e20000000800 */
[----:B------:R-:W-:Y:S05]  /*0690*/  BRA `(.L_x_177) ;  /* 0x0000000000087947 */ /* 0x000fea0003800000 */
.L_x_176:
[----:B------:R-:W-:-:S13]  /*06a0*/  ISETP.GE.U32.AND P0, PT, R4, 0x8, PT ;  /* 0x000000080400780c */ /* 0x000fda0003f06070 */
[----:B------:R-:W-:Y:S05]  /*06b0*/  @!P0 BRA `(.L_x_178) ;  /* 0x0000000000148947 */ /* 0x000fea0003800000 */
.L_x_177:
[----:B------:R-:W-:Y:S04]  /*06c0*/  LDS R4, [R2+0x10] ;  /* 0x0000100002047984 */ /* 0x000fe80000000800 */
[----:B-1----:R-:W1:Y:S02]  /*06d0*/  LDS R5, [R2] ;  /* 0x0000000002057984 */ /* 0x002e640000000800 */
[----:B-1----:R-:W-:-:S05]  /*06e0*/  IMAD.IADD R5, R4, 0x1, R5 ;  /* 0x0000000104057824 */ /* 0x002fca00078e0205 */
[----:B------:R1:W-:Y:S01]  /*06f0*/  STS [R2], R5 ;  /* 0x0000000502007388 */ /* 0x0003e20000000800 */
[----:B------:R-:W-:Y:S05]  /*0700*/  BRA `(.L_x_179) ;  /* 0x0000000000087947 */ /* 0x000fea0003800000 */
.L_x_178:
[----:B------:R-:W-:-:S13]  /*0710*/  ISETP.GE.U32.AND P0, PT, R4, 0x4, PT ;  /* 0x000000040400780c */ /* 0x000fda0003f06070 */
[----:B------:R-:W-:Y:S05]  /*0720*/  @!P0 BRA `(.L_x_180) ;  /* 0x0000000000148947 */ /* 0x000fea0003800000 */
.L_x_179:
[----:B------:R-:W-:Y:S04]  /*0730*/  LDS R4, [R2+0x8] ;  /* 0x0000080002047984 */ /* 0x000fe80000000800 */
[----:B-1----:R-:W1:Y:S02]  /*0740*/  LDS R5, [R2] ;  /* 0x0000000002057984 */ /* 0x002e640000000800 */
[----:B-1----:R-:W-:-:S05]  /*0750*/  IMAD.IADD R5, R4, 0x1, R5 ;  /* 0x0000000104057824 */ /* 0x002fca00078e0205 */
[----:B------:R1:W-:Y:S01]  /*0760*/  STS [R2], R5 ;  /* 0x0000000502007388 */ /* 0x0003e20000000800 */
[----:B------:R-:W-:Y:S05]  /*0770*/  BRA `(.L_x_181) ;  /* 0x0000000000087947 */ /* 0x000fea0003800000 */
.L_x_180:
[----:B------:R-:W-:-:S13]  /*0780*/  ISETP.GE.U32.AND P0, PT, R4, 0x2, PT ;  /* 0x000000020400780c */ /* 0x000fda0003f06070 */
[----:B------:R-:W-:Y:S05]  /*0790*/  @!P0 BRA `(.L_x_182) ;  /* 0x0000000000108947 */ /* 0x000fea0003800000 */
.L_x_181:
[----:B------:R-:W-:Y:S04]  /*07a0*/  LDS R4, [R2+0x4] ;  /* 0x0000040002047984 */ /* 0x000fe80000000800 */
[----:B-1----:R-:W1:Y:S02]  /*07b0*/  LDS R5, [R2] ;  /* 0x0000000002057984 */ /* 0x002e640000000800 */
[----:B-1----:R-:W-:-:S05]  /*07c0*/  IMAD.IADD R5, R4, 0x1, R5 ;  /* 0x0000000104057824 */ /* 0x002fca00078e0205 */
[----:B------:R2:W-:Y:S02]  /*07d0*/  STS [R2], R5 ;  /* 0x0000000502007388 */ /* 0x0005e40000000800 */
.L_x_182:
[----:B------:R-:W-:-:S13]  /*07e0*/  ISETP.NE.AND P0, PT, R3, RZ, PT ;  /* 0x000000ff0300720c */ /* 0x000fda0003f05270 */
[----:B------:R-:W-:Y:S05]  /*07f0*/  @P0 EXIT ;  /* 0x000000000000094d */ /* 0x000fea0003800000 */
[----:B-12---:R-:W1:Y:S01]  /*0800*/  LDS R5, [UR4] ;  /* 0x00000004ff057984 */ /* 0x006e620008000800 */
[----:B0-----:R-:W0:Y:S02]  /*0810*/  LDC.64 R2, c[0x0][0x380] ;  /* 0x0000e000ff027b82 */ /* 0x001e240000000a00 */
[----:B0-----:R-:W-:-:S05]  /*0820*/  IMAD.WIDE.U32 R2, R0, 0x4, R2 ;  /* 0x0000000400027825 */ /* 0x001fca00078e0002 */
[----:B-1----:R-:W-:Y:S01]  /*0830*/  STG.E desc[UR6][R2.64], R5 ;  /* 0x0000000502007986 */ /* 0x002fe2000c101906 */
[----:B------:R-:W-:Y:S05]  /*0840*/  EXIT ;  /* 0x000000000000794d */ /* 0x000fea0003800000 */
.L_x_183:
        /* <DEDUP_REMOVED lines=11> */
.L_x_260:


//--------------------- .text._Z17reduction1_kernelILj4EEvPiPKim --------------------------
	.section	.text._Z17reduction1_kernelILj4EEvPiPKim,"ax",@progbits
	.align	128
        .global         _Z17reduction1_kernelILj4EEvPiPKim
        .type           _Z17reduction1_kernelILj4EEvPiPKim,@function
        .size           _Z17reduction1_kernelILj4EEvPiPKim,(.L_x_261 - _Z17reduction1_kernelILj4EEvPiPKim)
        .other          _Z17reduction1_kernelILj4EEvPiPKim,@"STO_CUDA_ENTRY STV_DEFAULT"
_Z17reduction1_kernelILj4EEvPiPKim:
.text._Z17reduction1_kernelILj4EEvPiPKim:
        /* <DEDUP_REMOVED lines=15> */
.L_x_186:
        /* <DEDUP_REMOVED lines=9> */
.L_x_185:
[----:B------:R-:W-:Y:S05]  /*0180*/  BSYNC.RECONVERGENT B0 ;  /* 0x0000000000007941 */ /* 0x000fea0003800200 */
.L_x_184:
        /* <DEDUP_REMOVED lines=11> */
.L_x_188:
        /* <DEDUP_REMOVED lines=13> */
.L_x_187:
        /* <DEDUP_REMOVED lines=9> */
.L_x_189:
[----:B------:R-:W-:-:S13]  /*03a0*/  ISETP.GE.U32.AND P0, PT, R4, 0x200, PT ;  /* 0x000002000400780c */ /* 0x000fda0003f06070 */
[----:B------:R-:W-:Y:S05]  /*03b0*/  @!P0 BRA `(.L_x_191) ;  /* 0x00000000001c8947 */ /* 0x000fea0003800000 */
.L_x_190:
[----:B------:R-:W-:-:S13]  /*03c0*/  ISETP.GT.U32.AND P0, PT, R3, 0xff, PT ;  /* 0x000000ff0300780c */ /* 0x000fda0003f04070 */
[----:B-1----:R-:W-:Y:S04]  /*03d0*/  @!P0 LDS R5, [R2+0x400] ;  /* 0x0004000002058984 */ /* 0x002fe80000000800 */
[----:B------:R-:W1:Y:S02]  /*03e0*/  @!P0 LDS R6, [R2] ;  /* 0x0000000002068984 */ /* 0x000e640000000800 */
[----:B-1----:R-:W-:-:S05]  /*03f0*/  @!P0 IMAD.IADD R5, R5, 0x1, R6 ;  /* 0x0000000105058824 */ /* 0x002fca00078e0206 */
[----:B------:R1:W-:Y:S01]  /*0400*/  @!P0 STS [R2], R5 ;  /* 0x0000000502008388 */ /* 0x0003e20000000800 */
[----:B------:R-:W-:Y:S06]  /*0410*/  BAR.SYNC.DEFER_BLOCKING 0x0 ;  /* 0x0000000000007b1d */ /* 0x000fec0000010000 */
[----:B------:R-:W-:Y:S05]  /*0420*/  BRA `(.L_x_192) ;  /* 0x0000000000087947 */ /* 0x000fea0003800000 */
.L_x_191:
[----:B------:R-:W-:-:S13]  /*0430*/  ISETP.GE.U32.AND P0, PT, R4, 0x100, PT ;  /* 0x000001000400780c */ /* 0x000fda0003f06070 */
[----:B------:R-:W-:Y:S05]  /*0440*/  @!P0 BRA `(.L_x_193) ;  /* 0x00000000001c8947 */ /* 0x000fea0003800000 */
.L_x_192:
[----:B------:R-:W-:-:S13]  /*0450*/  ISETP.GT.U32.AND P0, PT, R3, 0x7f, PT ;  /* 0x0000007f0300780c */ /* 0x000fda0003f04070 */
[----:B-1----:R-:W-:Y:S04]  /*0460*/  @!P0 LDS R5, [R2+0x200] ;  /* 0x0002000002058984 */ /* 0x002fe80000000800 */
[----:B------:R-:W1:Y:S02]  /*0470*/  @!P0 LDS R6, [R2] ;  /* 0x0000000002068984 */ /* 0x000e640000000800 */
[----:B-1----:R-:W-:-:S05]  /*0480*/  @!P0 IMAD.IADD R5, R5, 0x1, R6 ;  /* 0x0000000105058824 */ /* 0x002fca00078e0206 */
[----:B------:R1:W-:Y:S01]  /*0490*/  @!P0 STS [R2], R5 ;  /* 0x0000000502008388 */ /* 0x0003e20000000800 */
[----:B------:R-:W-:Y:S06]  /*04a0*/  BAR.SYNC.DEFER_BLOCKING 0x0 ;  /* 0x0000000000007b1d */ /* 0x000fec0000010000 */
[----:B------:R-:W-:Y:S05]  /*04b0*/  BRA `(.L_x_194) ;  /* 0x0000000000087947 */ /* 0x000fea0003800000 */
.L_x_193:
[----:B------:R-:W-:-:S13]  /*04c0*/  ISETP.GE.U32.AND P0, PT, R4, 0x80, PT ;  /* 0x000000800400780c */ /* 0x000fda0003f06070 */
[----:B------:R-:W-:Y:S05]  /*04d0*/  @!P0 BRA `(.L_x_195) ;  /* 0x0000000000188947 */ /* 0x000fea0003800000 */
.L_x_194:
[----:B------:R-:W-:-:S13]  /*04e0*/  ISETP.GT.U32.AND P0, PT, R3, 0x3f, PT ;  /* 0x0000003f0300780c */ /* 0x000fda0003f04070 */
[----:B-1----:R-:W-:Y:S04]  /*04f0*/  @!P0 LDS R5, [R2+0x100] ;  /* 0x0001000002058984 */ /* 0x002fe80000000800 */
[----:B------:R-:W1:Y:S02]  /*0500*/  @!P0 LDS R6, [R2] ;  /* 0x0000000002068984 */ /* 0x000e640000000800 */
[----:B-1----:R-:W-:-:S05]  /*0510*/  @!P0 IMAD.IADD R5, R5, 0x1, R6 ;  /* 0x0000000105058824 */ /* 0x002fca00078e0206 */
[----:B------:R2:W-:Y:S01]  /*0520*/  @!P0 STS [R2], R5 ;  /* 0x0000000502008388 */ /* 0x0005e20000000800 */
[----:B------:R-:W-:Y:S06]  /*0530*/  BAR.SYNC.DEFER_BLOCKING 0x0 ;  /* 0x0000000000007b1d */ /* 0x000fec0000010000 */
.L_x_195:
        /* <DEDUP_REMOVED lines=10> */
.L_x_196:
[----:B------:R-:W-:Y:S04]  /*05e0*/  LDS R4, [R2+0x40] ;  /* 0x0000400002047984 */ /* 0x000fe80000000800 */
[----:B-1----:R-:W1:Y:S02]  /*05f0*/  LDS R5, [R2] ;  /* 0x0000000002057984 */ /* 0x002e640000000800 */
[----:B-1----:R-:W-:-:S05]  /*0600*/  IMAD.IADD R5, R4, 0x1, R5 ;  /* 0x0000000104057824 */ /* 0x002fca00078e0205 */
[----:B------:R1:W-:Y:S01]  /*0610*/  STS [R2], R5 ;  /* 0x0000000502007388 */ /* 0x0003e20000000800 */
[----:B------:R-:W-:Y:S05]  /*0620*/  BRA `(.L_x_198) ;  /* 0x0000000000087947 */ /* 0x000fea0003800000 */
.L_x_197:
[----:B------:R-:W-:-:S13]  /*0630*/  ISETP.GE.U32.AND P0, PT, R4, 0x10, PT ;  /* 0x000000100400780c */ /* 0x000fda0003f06070 */
[----:B------:R-:W-:Y:S05]  /*0640*/  @!P0 BRA `(.L_x_199) ;  /* 0x0000000000148947 */ /* 0x000fea0003800000 */
.L_x_198:
[----:B------:R-:W-:Y:S04]  /*0650*/  LDS R4, [R2+0x20] ;  /* 0x0000200002047984 */ /* 0x000fe80000000800 */
[----:B-1----:R-:W1:Y:S02]  /*0660*/  LDS R5, [R2] ;  /* 0x0000000002057984 */ /* 0x002e640000000800 */
[----:B-1----:R-:W-:-:S05]  /*0670*/  IMAD.IADD R5, R4, 0x1, R5 ;  /* 0x0000000104057824 */ /* 0x002fca00078e0205 */
[----:B------:R1:W-:Y:S01]  /*0680*/  STS [R2], R5 ;  /* 0x0000000502007388 */ /* 0x0003e20000000800 */
[----:B------:R-:W-:Y:S05]  /*0690*/  BRA `(.L_x_200) ;  /* 0x0000000000087947 */ /* 0x000fea0003800000 */
.L_x_199:
[----:B------:R-:W-:-:S13]  /*06a0*/  ISETP.GE.U32.AND P0, PT, R4, 0x8, PT ;  /* 0x000000080400780c */ /* 0x000fda0003f06070 */
[----:B------:R-:W-:Y:S05]  /*06b0*/  @!P0 BRA `(.L_x_201) ;  /* 0x0000000000148947 */ /* 0x000fea0003800000 */
.L_x_200:
[----:B------:R-:W-:Y:S04]  /*06c0*/  LDS R4, [R2+0x10] ;  /* 0x0000100002047984 */ /* 0x000fe80000000800 */
[----:B-1----:R-:W1:Y:S02]  /*06d0*/  LDS R5, [R2] ;  /* 0x0000000002057984 */ /* 0x002e640000000800 */
[----:B-1----:R-:W-:-:S05]  /*06e0*/  IMAD.IADD R5, R4, 0x1, R5 ;  /* 0x0000000104057824 */ /* 0x002fca00078e0205 */
[----:B------:R1:W-:Y:S01]  /*06f0*/  STS [R2], R5 ;  /* 0x0000000502007388 */ /* 0x0003e20000000800 */
[----:B------:R-:W-:Y:S05]  /*0700*/  BRA `(.L_x_202) ;  /* 0x0000000000087947 */ /* 0x000fea0003800000 */
.L_x_201:
[----:B------:R-:W-:-:S13]  /*0710*/  ISETP.GE.U32.AND P0, PT, R4, 0x4, PT ;  /* 0x000000040400780c */ /* 0x000fda0003f06070 */
[----:B------:R-:W-:Y:S05]  /*0720*/  @!P0 BRA `(.L_x_203) ;  /* 0x0000000000148947 */ /* 0x000fea0003800000 */
.L_x_202:
[----:B------:R-:W-:Y:S04]  /*0730*/  LDS R4, [R2+0x8] ;  /* 0x0000080002047984 */ /* 0x000fe80000000800 */
[----:B-1----:R-:W1:Y:S02]  /*0740*/  LDS R5, [R2] ;  /* 0x0000000002057984 */ /* 0x002e640000000800 */
[----:B-1----:R-:W-:-:S05]  /*0750*/  IMAD.IADD R5, R4, 0x1, R5 ;  /* 0x0000000104057824 */ /* 0x002fca00078e0205 */
[----:B------:R1:W-:Y:S01]  /*0760*/  STS [R2], R5 ;  /* 0x0000000502007388 */ /* 0x0003e20000000800 */
[----:B------:R-:W-:Y:S05]  /*0770*/  BRA `(.L_x_204) ;  /* 0x0000000000087947 */ /* 0x000fea0003800000 */
.L_x_203:
[----:B------:R-:W-:-:S13]  /*0780*/  ISETP.GE.U32.AND P0, PT, R4, 0x2, PT ;  /* 0x000000020400780c */ /* 0x000fda0003f06070 */
[----:B------:R-:W-:Y:S05]  /*0790*/  @!P0 BRA `(.L_x_205) ;  /* 0x0000000000108947 */ /* 0x000fea0003800000 */
.L_x_204:
[----:B------:R-:W-:Y:S04]  /*07a0*/  LDS R4, [R2+0x4] ;  /* 0x0000040002047984 */ /* 0x000fe80000000800 */
[----:B-1----:R-:W1:Y:S02]  /*07b0*/  LDS R5, [R2] ;  /* 0x0000000002057984 */ /* 0x002e640000000800 */
[----:B-1----:R-:W-:-:S05]  /*07c0*/  IMAD.IADD R5, R4, 0x1, R5 ;  /* 0x0000000104057824 */ /* 0x002fca00078e0205 */
[----:B------:R2:W-:Y:S02]  /*07d0*/  STS [R2], R5 ;  /* 0x0000000502007388 */ /* 0x0005e40000000800 */
.L_x_205:
[----:B------:R-:W-:-:S13]  /*07e0*/  ISETP.NE.AND P0, PT, R3, RZ, PT ;  /* 0x000000ff0300720c */ /* 0x000fda0003f05270 */
[----:B------:R-:W-:Y:S05]  /*07f0*/  @P0 EXIT ;  /* 0x000000000000094d */ /* 0x000fea0003800000 */
[----:B-12---:R-:W1:Y:S01]  /*0800*/  LDS R5, [UR4] ;  /* 0x00000004ff057984 */ /* 0x006e620008000800 */
[----:B0-----:R-:W0:Y:S02]  /*0810*/  LDC.64 R2, c[0x0][0x380] ;  /* 0x0000e000ff027b82 */ /* 0x001e240000000a00 */
[----:B0-----:R-:W-:-:S05]  /*0820*/  IMAD.WIDE.U32 R2, R0, 0x4, R2 ;  /* 0x0000000400027825 */ /* 0x001fca00078e0002 */
[----:B-1----:R-:W-:Y:S01]  /*0830*/  STG.E desc[UR6][R2.64], R5 ;  /* 0x0000000502007986 */ /* 0x002fe2000c101906 */
[----:B------:R-:W-:Y:S05]  /*0840*/  EXIT ;  /* 0x000000000000794d */ /* 0x000fea0003800000 */
.L_x_206:
        /* <DEDUP_REMOVED lines=11> */
.L_x_261:


//--------------------- .text._Z17reduction1_kernelILj2EEvPiPKim --------------------------
	.section	.text._Z17reduction1_kernelILj2EEvPiPKim,"ax",@progbits
	.align	128
        .global         _Z17reduction1_kernelILj2EEvPiPKim
        .type           _Z17reduction1_kernelILj2EEvPiPKim,@function
        .size           _Z17reduction1_kernelILj2EEvPiPKim,(.L_x_262 - _Z17reduction1_kernelILj2EEvPiPKim)
        .other          _Z17reduction1_kernelILj2EEvPiPKim,@"STO_CUDA_ENTRY STV_DEFAULT"
_Z17reduction1_kernelILj2EEvPiPKim:
.text._Z17reduction1_kernelILj2EEvPiPKim:
        /* <DEDUP_REMOVED lines=15> */
.L_x_209:
        /* <DEDUP_REMOVED lines=9> */
.L_x_208:
[----:B------:R-:W-:Y:S05]  /*0180*/  BSYNC.RECONVERGENT B0 ;  /* 0x0000000000007941 */ /* 0x000fea0003800200 */
.L_x_207:
        /* <DEDUP_REMOVED lines=11> */
.L_x_211:
        /* <DEDUP_REMOVED lines=13> */
.L_x_210:
        /* <DEDUP_REMOVED lines=9> */
.L_x_212:
[----:B------:R-:W-:-:S13]  /*03a0*/  ISETP.GE.U32.AND P0, PT, R4, 0x200, PT ;  /* 0x000002000400780c */ /* 0x000fda0003f06070 */
[----:B------:R-:W-:Y:S05]  /*03b0*/  @!P0 BRA `(.L_x_214) ;  /* 0x00000000001c8947 */ /* 0x000fea0003800000 */
.L_x_213:
[----:B------:R-:W-:-:S13]  /*03c0*/  ISETP.GT.U32.AND P0, PT, R3, 0xff, PT ;  /* 0x000000ff0300780c */ /* 0x000fda0003f04070 */
[----:B-1----:R-:W-:Y:S04]  /*03d0*/  @!P0 LDS R5, [R2+0x400] ;  /* 0x0004000002058984 */ /* 0x002fe80000000800 */
[----:B------:R-:W1:Y:S02]  /*03e0*/  @!P0 LDS R6, [R2] ;  /* 0x0000000002068984 */ /* 0x000e640000000800 */
[----:B-1----:R-:W-:-:S05]  /*03f0*/  @!P0 IMAD.IADD R5, R5, 0x1, R6 ;  /* 0x0000000105058824 */ /* 0x002fca00078e0206 */
[----:B------:R1:W-:Y:S01]  /*0400*/  @!P0 STS [R2], R5 ;  /* 0x0000000502008388 */ /* 0x0003e20000000800 */
[----:B------:R-:W-:Y:S06]  /*0410*/  BAR.SYNC.DEFER_BLOCKING 0x0 ;  /* 0x0000000000007b1d */ /* 0x000fec0000010000 */
[----:B------:R-:W-:Y:S05]  /*0420*/  BRA `(.L_x_215) ;  /* 0x0000000000087947 */ /* 0x000fea0003800000 */
.L_x_214:
[----:B------:R-:W-:-:S13]  /*0430*/  ISETP.GE.U32.AND P0, PT, R4, 0x100, PT ;  /* 0x000001000400780c */ /* 0x000fda0003f06070 */
[----:B------:R-:W-:Y:S05]  /*0440*/  @!P0 BRA `(.L_x_216) ;  /* 0x00000000001c8947 */ /* 0x000fea0003800000 */
.L_x_215:
[----:B------:R-:W-:-:S13]  /*0450*/  ISETP.GT.U32.AND P0, PT, R3, 0x7f, PT ;  /* 0x0000007f0300780c */ /* 0x000fda0003f04070 */
[----:B-1----:R-:W-:Y:S04]  /*0460*/  @!P0 LDS R5, [R2+0x200] ;  /* 0x0002000002058984 */ /* 0x002fe80000000800 */
[----:B------:R-:W1:Y:S02]  /*0470*/  @!P0 LDS R6, [R2] ;  /* 0x0000000002068984 */ /* 0x000e640000000800 */
[----:B-1----:R-:W-:-:S05]  /*0480*/  @!P0 IMAD.IADD R5, R5, 0x1, R6 ;  /* 0x0000000105058824 */ /* 0x002fca00078e0206 */
[----:B------:R1:W-:Y:S01]  /*0490*/  @!P0 STS [R2], R5 ;  /* 0x0000000502008388 */ /* 0x0003e20000000800 */
[----:B------:R-:W-:Y:S06]  /*04a0*/  BAR.SYNC.DEFER_BLOCKING 0x0 ;  /* 0x0000000000007b1d */ /* 0x000fec0000010000 */
[----:B------:R-:W-:Y:S05]  /*04b0*/  BRA `(.L_x_217) ;  /* 0x0000000000087947 */ /* 0x000fea0003800000 */
.L_x_216:
[----:B------:R-:W-:-:S13]  /*04c0*/  ISETP.GE.U32.AND P0, PT, R4, 0x80, PT ;  /* 0x000000800400780c */ /* 0x000fda0003f06070 */
[----:B------:R-:W-:Y:S05]  /*04d0*/  @!P0 BRA `(.L_x_218) ;  /* 0x0000000000188947 */ /* 0x000fea0003800000 */
.L_x_217:
[----:B------:R-:W-:-:S13]  /*04e0*/  ISETP.GT.U32.AND P0, PT, R3, 0x3f, PT ;  /* 0x0000003f0300780c */ /* 0x000fda0003f04070 */
[----:B-1----:R-:W-:Y:S04]  /*04f0*/  @!P0 LDS R5, [R2+0x100] ;  /* 0x0001000002058984 */ /* 0x002fe80000000800 */
[----:B------:R-:W1:Y:S02]  /*0500*/  @!P0 LDS R6, [R2] ;  /* 0x0000000002068984 */ /* 0x000e640000000800 */
[----:B-1----:R-:W-:-:S05]  /*0510*/  @!P0 IMAD.IADD R5, R5, 0x1, R6 ;  /* 0x0000000105058824 */ /* 0x002fca00078e0206 */
[----:B------:R2:W-:Y:S01]  /*0520*/  @!P0 STS [R2], R5 ;  /* 0x0000000502008388 */ /* 0x0005e20000000800 */
[----:B------:R-:W-:Y:S06]  /*0530*/  BAR.SYNC.DEFER_BLOCKING 0x0 ;  /* 0x0000000000007b1d */ /* 0x000fec0000010000 */
.L_x_218:
        /* <DEDUP_REMOVED lines=10> */
.L_x_219:
[----:B------:R-:W-:Y:S04]  /*05e0*/  LDS R4, [R2+0x40] ;  /* 0x0000400002047984 */ /* 0x000fe80000000800 */
[----:B-1----:R-:W1:Y:S02]  /*05f0*/  LDS R5, [R2] ;  /* 0x0000000002057984 */ /* 0x002e640000000800 */
[----:B-1----:R-:W-:-:S05]  /*0600*/  IMAD.IADD R5, R4, 0x1, R5 ;  /* 0x0000000104057824 */ /* 0x002fca00078e0205 */
[----:B------:R1:W-:Y:S01]  /*0610*/  STS [R2], R5 ;  /* 0x0000000502007388 */ /* 0x0003e20000000800 */
[----:B------:R-:W-:Y:S05]  /*0620*/  BRA `(.L_x_221) ;  /* 0x0000000000087947 */ /* 0x000fea0003800000 */
.L_x_220:
[----:B------:R-:W-:-:S13]  /*0630*/  ISETP.GE.U32.AND P0, PT, R4, 0x10, PT ;  /* 0x000000100400780c */ /* 0x000fda0003f06070 */
[----:B------:R-:W-:Y:S05]  /*0640*/  @!P0 BRA `(.L_x_222) ;  /* 0x0000000000148947 */ /* 0x000fea0003800000 */
.L_x_221:
[----:B------:R-:W-:Y:S04]  /*0650*/  LDS R4, [R2+0x20] ;  /* 0x0000200002047984 */ /* 0x000fe80000000800 */
[----:B-1----:R-:W1:Y:S02]  /*0660*/  LDS R5, [R2] ;  /* 0x0000000002057984 */ /* 0x002e640000000800 */
[----:B-1----:R-:W-:-:S05]  /*0670*/  IMAD.IADD R5, R4, 0x1, R5 ;  /* 0x0000000104057824 */ /* 0x002fca00078e0205 */
[----:B------:R1:W-:Y:S01]  /*0680*/  STS [R2], R5 ;  /* 0x0000000502007388 */ /* 0x0003e20000000800 */
[----:B------:R-:W-:Y:S05]  /*0690*/  BRA `(.L_x_223) ;  /* 0x0000000000087947 */ /* 0x000fea0003800000 */
.L_x_222:
[----:B------:R-:W-:-:S13]  /*06a0*/  ISETP.GE.U32.AND P0, PT, R4, 0x8, PT ;  /* 0x000000080400780c */ /* 0x000fda0003f06070 */
[----:B------:R-:W-:Y:S05]  /*06b0*/  @!P0 BRA `(.L_x_224) ;  /* 0x0000000000148947 */ /* 0x000fea0003800000 */
.L_x_223:
[----:B------:R-:W-:Y:S04]  /*06c0*/  LDS R4, [R2+0x10] ;  /* 0x0000100002047984 */ /* 0x000fe80000000800 */
[----:B-1----:R-:W1:Y:S02]  /*06d0*/  LDS R5, [R2] ;  /* 0x0000000002057984 */ /* 0x002e640000000800 */
[----:B-1----:R-:W-:-:S05]  /*06e0*/  IMAD.IADD R5, R4, 0x1, R5 ;  /* 0x0000000104057824 */ /* 0x002fca00078e0205 */
[----:B------:R1:W-:Y:S01]  /*06f0*/  STS [R2], R5 ;  /* 0x0000000502007388 */ /* 0x0003e20000000800 */
[----:B------:R-:W-:Y:S05]  /*0700*/  BRA `(.L_x_225) ;  /* 0x0000000000087947 */ /* 0x000fea0003800000 */
.L_x_224:
[----:B------:R-:W-:-:S13]  /*0710*/  ISETP.GE.U32.AND P0, PT, R4, 0x4, PT ;  /* 0x000000040400780c */ /* 0x000fda0003f06070 */
[----:B------:R-:W-:Y:S05]  /*0720*/  @!P0 BRA `(.L_x_226) ;  /* 0x0000000000148947 */ /* 0x000fea0003800000 */
.L_x_225:
[----:B------:R-:W-:Y:S04]  /*0730*/  LDS R4, [R2+0x8] ;  /* 0x0000080002047984 */ /* 0x000fe80000000800 */
[----:B-1----:R-:W1:Y:S02]  /*0740*/  LDS R5, [R2] ;  /* 0x0000000002057984 */ /* 0x002e640000000800 */
[----:B-1----:R-:W-:-:S05]  /*0750*/  IMAD.IADD R5, R4, 0x1, R5 ;  /* 0x0000000104057824 */ /* 0x002fca00078e0205 */
[----:B------:R1:W-:Y:S01]  /*0760*/  STS [R2], R5 ;  /* 0x0000000502007388 */ /* 0x0003e20000000800 */
[----:B------:R-:W-:Y:S05]  /*0770*/  BRA `(.L_x_227) ;  /* 0x0000000000087947 */ /* 0x000fea0003800000 */
.L_x_226:
[----:B------:R-:W-:-:S13]  /*0780*/  ISETP.GE.U32.AND P0, PT, R4, 0x2, PT ;  /* 0x000000020400780c */ /* 0x000fda0003f06070 */
[----:B------:R-:W-:Y:S05]  /*0790*/  @!P0 BRA `(.L_x_228) ;  /* 0x0000000000108947 */ /* 0x000fea0003800000 */
.L_x_227:
[----:B------:R-:W-:Y:S04]  /*07a0*/  LDS R4, [R2+0x4] ;  /* 0x0000040002047984 */ /* 0x000fe80000000800 */
[----:B-1----:R-:W1:Y:S02]  /*07b0*/  LDS R5, [R2] ;  /* 0x0000000002057984 */ /* 0x002e640000000800 */
[----:B-1----:R-:W-:-:S05]  /*07c0*/  IMAD.IADD R5, R4, 0x1, R5 ;  /* 0x0000000104057824 */ /* 0x002fca00078e0205 */
[----:B------:R2:W-:Y:S02]  /*07d0*/  STS [R2], R5 ;  /* 0x0000000502007388 */ /* 0x0005e40000000800 */
.L_x_228:
[----:B------:R-:W-:-:S13]  /*07e0*/  ISETP.NE.AND P0, PT, R3, RZ, PT ;  /* 0x000000ff0300720c */ /* 0x000fda0003f05270 */
[----:B------:R-:W-:Y:S05]  /*07f0*/  @P0 EXIT ;  /* 0x000000000000094d */ /* 0x000fea0003800000 */
[----:B-12---:R-:W1:Y:S01]  /*0800*/  LDS R5, [UR4] ;  /* 0x00000004ff057984 */ /* 0x006e620008000800 */
[----:B0-----:R-:W0:Y:S02]  /*0810*/  LDC.64 R2, c[0x0][0x380] ;  /* 0x0000e000ff027b82 */ /* 0x001e240000000a00 */
[----:B0-----:R-:W-:-:S05]  /*0820*/  IMAD.WIDE.U32 R2, R0, 0x4, R2 ;  /* 0x0000000400027825 */ /* 0x001fca00078e0002 */
[----:B-1----:R-:W-:Y:S01]  /*0830*/  STG.E desc[UR6][R2.64], R5 ;  /* 0x0000000502007986 */ /* 0x002fe2000c101906 */
[----:B------:R-:W-:Y:S05]  /*0840*/  EXIT ;  /* 0x000000000000794d */ /* 0x000fea0003800000 */
.L_x_229:
        /* <DEDUP_REMOVED lines=11> */
.L_x_262:


//--------------------- .text._Z17reduction1_kernelILj1EEvPiPKim --------------------------
	.section	.text._Z17reduction1_kernelILj1EEvPiPKim,"ax",@progbits
	.align	128
        .global         _Z17reduction1_kernelILj1EEvPiPKim
        .type           _Z17reduction1_kernelILj1EEvPiPKim,@function
        .size           _Z17reduction1_kernelILj1EEvPiPKim,(.L_x_263 - _Z17reduction1_kernelILj1EEvPiPKim)
        .other          _Z17reduction1_kernelILj1EEvPiPKim,@"STO_CUDA_ENTRY STV_DEFAULT"
_Z17reduction1_kernelILj1EEvPiPKim:
.text._Z17reduction1_kernelILj1EEvPiPKim:
        /* <DEDUP_REMOVED lines=8> */
[----:B0-----:R-:W-:-:S05]  /*0080*/  IMAD.IADD R2, R3, 0x1, R0 ;  /* 0x0000000103027824 */ /* 0x001fca00078e0200 */
[----:B-1----:R-:W-:-:S04]  /*0090*/  ISETP.GE.U32.AND P0, PT, R2, UR4, PT ;  /* 0x0000000402007c0c */ /* 0x002fc8000bf06070 */
[----:B------:R-:W-:-:S13]  /*00a0*/  ISETP.GE.U32.AND.EX P0, PT, RZ, UR5, PT, P0 ;  /* 0x00000005ff007c0c */ /* 0x000fda000bf06100 */
[----:B--23--:R-:W-:Y:S05]  /*00b0*/  @P0 BRA `(.L_x_231) ;  /* 0x0000000000300947 */ /* 0x00cfea0003800000 */
[----:B------:R-:W0:Y:S01]  /*00c0*/  LDC R6, c[0x0][0x370] ;  /* 0x0000dc00ff067b82 */ /* 0x000e220000000800 */
[----:B------:R-:W-:Y:S02]  /*00d0*/  IMAD.MOV.U32 R9, RZ, RZ, RZ ;  /* 0x000000ffff097224 */ /* 0x000fe400078e00ff */
[----:B------:R-:W-:-:S07]  /*00e0*/  IMAD.MOV.U32 R7, RZ, RZ, RZ ;  /* 0x000000ffff077224 */ /* 0x000fce00078e00ff */
.L_x_232:
[----:B------:R-:W-:-:S04]  /*00f0*/  LEA R4, P0, R2, UR8, 0x2 ;  /* 0x0000000802047c11 */ /* 0x000fc8000f8010ff */
[----:B------:R-:W-:-:S05]  /*0100*/  LEA.HI.X R5, R2, UR9, R9, 0x2, P0 ;  /* 0x0000000902057c11 */ /* 0x000fca00080f1409 */
[----:B------:R-:W2:Y:S01]  /*0110*/  LDG.E R4, desc[UR6][R4.64] ;  /* 0x0000000604047981 */ /* 0x000ea2000c1e1900 */
[----:B0-----:R-:W-:-:S05]  /*0120*/  IADD3 R2, P0, PT, R6, R2, RZ ;  /* 0x0000000206027210 */ /* 0x001fca0007f1e0ff */
[----:B------:R-:W-:Y:S01]  /*0130*/  IMAD.X R9, RZ, RZ, R9, P0 ;  /* 0x000000ffff097224 */ /* 0x000fe200000e0609 */
[----:B------:R-:W-:-:S04]  /*0140*/  ISETP.GE.U32.AND P0, PT, R2, UR4, PT ;  /* 0x0000000402007c0c */ /* 0x000fc8000bf06070 */
[----:B------:R-:W-:Y:S01]  /*0150*/  ISETP.GE.U32.AND.EX P0, PT, R9, UR5, PT, P0 ;  /* 0x0000000509007c0c */ /* 0x000fe2000bf06100 */
[----:B--2---:R-:W-:-:S12]  /*0160*/  IMAD.IADD R7, R4, 0x1, R7 ;  /* 0x0000000104077824 */ /* 0x004fd800078e0207 */
[----:B------:R-:W-:Y:S05]  /*0170*/  @!P0 BRA `(.L_x_232) ;  /* 0xfffffffc00dc8947 */ /* 0x000fea000383ffff */
.L_x_231:
[----:B------:R-:W-:Y:S05]  /*0180*/  BSYNC.RECONVERGENT B0 ;  /* 0x0000000000007941 */ /* 0x000fea0003800200 */
.L_x_230:
        /* <DEDUP_REMOVED lines=11> */
.L_x_234:
        /* <DEDUP_REMOVED lines=13> */
.L_x_233:
        /* <DEDUP_REMOVED lines=9> */
.L_x_235:
[----:B------:R-:W-:-:S13]  /*03a0*/  ISETP.GE.U32.AND P0, PT, R4, 0x200, PT ;  /* 0x000002000400780c */ /* 0x000fda0003f06070 */
[----:B------:R-:W-:Y:S05]  /*03b0*/  @!P0 BRA `(.L_x_237) ;  /* 0x00000000001c8947 */ /* 0x000fea0003800000 */
.L_x_236:
[----:B------:R-:W-:-:S13]  /*03c0*/  ISETP.GT.U32.AND P0, PT, R3, 0xff, PT ;  /* 0x000000ff0300780c */ /* 0x000fda0003f04070 */
[----:B-1----:R-:W-:Y:S04]  /*03d0*/  @!P0 LDS R5, [R2+0x400] ;  /* 0x0004000002058984 */ /* 0x002fe80000000800 */
[----:B------:R-:W1:Y:S02]  /*03e0*/  @!P0 LDS R6, [R2] ;  /* 0x0000000002068984 */ /* 0x000e640000000800 */
[----:B-1----:R-:W-:-:S05]  /*03f0*/  @!P0 IMAD.IADD R5, R5, 0x1, R6 ;  /* 0x0000000105058824 */ /* 0x002fca00078e0206 */
[----:B------:R1:W-:Y:S01]  /*0400*/  @!P0 STS [R2], R5 ;  /* 0x0000000502008388 */ /* 0x0003e20000000800 */
[----:B------:R-:W-:Y:S06]  /*0410*/  BAR.SYNC.DEFER_BLOCKING 0x0 ;  /* 0x0000000000007b1d */ /* 0x000fec0000010000 */
[----:B------:R-:W-:Y:S05]  /*0420*/  BRA `(.L_x_238) ;  /* 0x0000000000087947 */ /* 0x000fea0003800000 */
.L_x_237:
[----:B------:R-:W-:-:S13]  /*0430*/  ISETP.GE.U32.AND P0, PT, R4, 0x100, PT ;  /* 0x000001000400780c */ /* 0x000fda0003f06070 */
[----:B------:R-:W-:Y:S05]  /*0440*/  @!P0 BRA `(.L_x_239) ;  /* 0x00000000001c8947 */ /* 0x000fea0003800000 */
.L_x_238:
[----:B------:R-:W-:-:S13]  /*0450*/  ISETP.GT.U32.AND P0, PT, R3, 0x7f, PT ;  /* 0x0000007f0300780c */ /* 0x000fda0003f04070 */
[----:B-1----:R-:W-:Y:S04]  /*0460*/  @!P0 LDS R5, [R2+0x200] ;  /* 0x0002000002058984 */ /* 0x002fe80000000800 */
[----:B------:R-:W1:Y:S02]  /*0470*/  @!P0 LDS R6, [R2] ;  /* 0x0000000002068984 */ /* 0x000e640000000800 */
[----:B-1----:R-:W-:-:S05]  /*0480*/  @!P0 IMAD.IADD R5, R5, 0x1, R6 ;  /* 0x0000000105058824 */ /* 0x002fca00078e0206 */
[----:B------:R1:W-:Y:S01]  /*0490*/  @!P0 STS [R2], R5 ;  /* 0x0000000502008388 */ /* 0x0003e20000000800 */
[----:B------:R-:W-:Y:S06]  /*04a0*/  BAR.SYNC.DEFER_BLOCKING 0x0 ;  /* 0x0000000000007b1d */ /* 0x000fec0000010000 */
[----:B------:R-:W-:Y:S05]  /*04b0*/  BRA `(.L_x_240) ;  /* 0x0000000000087947 */ /* 0x000fea0003800000 */
.L_x_239:
[----:B------:R-:W-:-:S13]  /*04c0*/  ISETP.GE.U32.AND P0, PT, R4, 0x80, PT ;  /* 0x000000800400780c */ /* 0x000fda0003f06070 */
[----:B------:R-:W-:Y:S05]  /*04d0*/  @!P0 BRA `(.L_x_241) ;  /* 0x0000000000188947 */ /* 0x000fea0003800000 */
.L_x_240:
[----:B------:R-:W-:-:S13]  /*04e0*/  ISETP.GT.U32.AND P0, PT, R3, 0x3f, PT ;  /* 0x0000003f0300780c */ /* 0x000fda0003f04070 */
[----:B-1----:R-:W-:Y:S04]  /*04f0*/  @!P0 LDS R5, [R2+0x100] ;  /* 0x0001000002058984 */ /* 0x002fe80000000800 */
[----:B------:R-:W1:Y:S02]  /*0500*/  @!P0 LDS R6, [R2] ;  /* 0x0000000002068984 */ /* 0x000e640000000800 */
[----:B-1----:R-:W-:-:S05]  /*0510*/  @!P0 IMAD.IADD R5, R5, 0x1, R6 ;  /* 0x0000000105058824 */ /* 0x002fca00078e0206 */
[----:B------:R2:W-:Y:S01]  /*0520*/  @!P0 STS [R2], R5 ;  /* 0x0000000502008388 */ /* 0x0005e20000000800 */
[----:B------:R-:W-:Y:S06]  /*0530*/  BAR.SYNC.DEFER_BLOCKING 0x0 ;  /* 0x0000000000007b1d */ /* 0x000fec0000010000 */
.L_x_241:
        /* <DEDUP_REMOVED lines=10> */
.L_x_242:
[----:B------:R-:W-:Y:S04]  /*05e0*/  LDS R4, [R2+0x40] ;  /* 0x0000400002047984 */ /* 0x000fe80000000800 */
[----:B-1----:R-:W1:Y:S02]  /*05f0*/  LDS R5, [R2] ;  /* 0x0000000002057984 */ /* 0x002e640000000800 */
[----:B-1----:R-:W-:-:S05]  /*0600*/  IMAD.IADD R5, R4, 0x1, R5 ;  /* 0x0000000104057824 */ /* 0x002fca00078e0205 */
[----:B------:R1:W-:Y:S01]  /*0610*/  STS [R2], R5 ;  /* 0x0000000502007388 */ /* 0x0003e20000000800 */
[----:B------:R-:W-:Y:S05]  /*0620*/  BRA `(.L_x_244) ;  /* 0x0000000000087947 */ /* 0x000fea0003800000 */
.L_x_243:
[----:B------:R-:W-:-:S13]  /*0630*/  ISETP.GE.U32.AND P0, PT, R4, 0x10, PT ;  /* 0x000000100400780c */ /* 0x000fda0003f06070 */
[----:B------:R-:W-:Y:S05]  /*0640*/  @!P0 BRA `(.L_x_245) ;  /* 0x0000000000148947 */ /* 0x000fea0003800000 */
.L_x_244:
[----:B------:R-:W-:Y:S04]  /*0650*/  LDS R4, [R2+0x20] ;  /* 0x0000200002047984 */ /* 0x000fe80000000800 */
[----:B-1----:R-:W1:Y:S02]  /*0660*/  LDS R5, [R2] ;  /* 0x0000000002057984 */ /* 0x002e640000000800 */
[----:B-1----:R-:W-:-:S05]  /*0670*/  IMAD.IADD R5, R4, 0x1, R5 ;  /* 0x0000000104057824 */ /* 0x002fca00078e0205 */
[----:B------:R1:W-:Y:S01]  /*0680*/  STS [R2], R5 ;  /* 0x0000000502007388 */ /* 0x0003e20000000800 */
[----:B------:R-:W-:Y:S05]  /*0690*/  BRA `(.L_x_246) ;  /* 0x0000000000087947 */ /* 0x000fea0003800000 */
.L_x_245:
[----:B------:R-:W-:-:S13]  /*06a0*/  ISETP.GE.U32.AND P0, PT, R4, 0x8, PT ;  /* 0x000000080400780c */ /* 0x000fda0003f06070 */
[----:B------:R-:W-:Y:S05]  /*06b0*/  @!P0 BRA `(.L_x_247) ;  /* 0x0000000000148947 */ /* 0x000fea0003800000 */
.L_x_246:
[----:B------:R-:W-:Y:S04]  /*06c0*/  LDS R4, [R2+0x10] ;  /* 0x0000100002047984 */ /* 0x000fe80000000800 */
[----:B-1----:R-:W1:Y:S02]  /*06d0*/  LDS R5, [R2] ;  /* 0x0000000002057984 */ /* 0x002e640000000800 */
[----:B-1----:R-:W-:-:S05]  /*06e0*/  IMAD.IADD R5, R4, 0x1, R5 ;  /* 0x0000000104057824 */ /* 0x002fca00078e0205 */
[----:B------:R1:W-:Y:S01]  /*06f0*/  STS [R2], R5 ;  /* 0x0000000502007388 */ /* 0x0003e20000000800 */
[----:B------:R-:W-:Y:S05]  /*0700*/  BRA `(.L_x_248) ;  /* 0x0000000000087947 */ /* 0x000fea0003800000 */
.L_x_247:
[----:B------:R-:W-:-:S13]  /*0710*/  ISETP.GE.U32.AND P0, PT, R4, 0x4, PT ;  /* 0x000000040400780c */ /* 0x000fda0003f06070 */
[----:B------:R-:W-:Y:S05]  /*0720*/  @!P0 BRA `(.L_x_249) ;  /* 0x0000000000148947 */ /* 0x000fea0003800000 */
.L_x_248:
[----:B------:R-:W-:Y:S04]  /*0730*/  LDS R4, [R2+0x8] ;  /* 0x0000080002047984 */ /* 0x000fe80000000800 */
[----:B-1----:R-:W1:Y:S02]  /*0740*/  LDS R5, [R2] ;  /* 0x0000000002057984 */ /* 0x002e640000000800 */
[----:B-1----:R-:W-:-:S05]  /*0750*/  IMAD.IADD R5, R4, 0x1, R5 ;  /* 0x0000000104057824 */ /* 0x002fca00078e0205 */
[----:B------:R1:W-:Y:S01]  /*0760*/  STS [R2], R5 ;  /* 0x0000000502007388 */ /* 0x0003e20000000800 */
[----:B------:R-:W-:Y:S05]  /*0770*/  BRA `(.L_x_250) ;  /* 0x0000000000087947 */ /* 0x000fea0003800000 */
.L_x_249:
[----:B------:R-:W-:-:S13]  /*0780*/  ISETP.GE.U32.AND P0, PT, R4, 0x2, PT ;  /* 0x000000020400780c */ /* 0x000fda0003f06070 */
[----:B------:R-:W-:Y:S05]  /*0790*/  @!P0 BRA `(.L_x_251) ;  /* 0x0000000000108947 */ /* 0x000fea0003800000 */
.L_x_250:
[----:B------:R-:W-:Y:S04]  /*07a0*/  LDS R4, [R2+0x4] ;  /* 0x0000040002047984 */ /* 0x000fe80000000800 */
[----:B-1----:R-:W1:Y:S02]  /*07b0*/  LDS R5, [R2] ;  /* 0x0000000002057984 */ /* 0x002e640000000800 */
[----:B-1----:R-:W-:-:S05]  /*07c0*/  IMAD.IADD R5, R4, 0x1, R5 ;  /* 0x0000000104057824 */ /* 0x002fca00078e0205 */
[----:B------:R2:W-:Y:S02]  /*07d0*/  STS [R2], R5 ;  /* 0x0000000502007388 */ /* 0x0005e40000000800 */
.L_x_251:
[----:B------:R-:W-:-:S13]  /*07e0*/  ISETP.NE.AND P0, PT, R3, RZ, PT ;  /* 0x000000ff0300720c */ /* 0x000fda0003f05270 */
[----:B------:R-:W-:Y:S05]  /*07f0*/  @P0 EXIT ;  /* 0x000000000000094d */ /* 0x000fea0003800000 */
[----:B-12---:R-:W1:Y:S01]  /*0800*/  LDS R5, [UR4] ;  /* 0x00000004ff057984 */ /* 0x006e620008000800 */
[----:B0-----:R-:W0:Y:S02]  /*0810*/  LDC.64 R2, c[0x0][0x380] ;  /* 0x0000e000ff027b82 */ /* 0x001e240000000a00 */
[----:B0-----:R-:W-:-:S05]  /*0820*/  IMAD.WIDE.U32 R2, R0, 0x4, R2 ;  /* 0x0000000400027825 */ /* 0x001fca00078e0002 */
[----:B-1----:R-:W-:Y:S01]  /*0830*/  STG.E desc[UR6][R2.64], R5 ;  /* 0x0000000502007986 */ /* 0x002fe2000c101906 */
[----:B------:R-:W-:Y:S05]  /*0840*/  EXIT ;  /* 0x000000000000794d */ /* 0x000fea0003800000 */
.L_x_252:
        /* <DEDUP_REMOVED lines=11> */
.L_x_263:


//--------------------- .nv.shared._Z17reduction1_kernelILj1024EEvPiPKim --------------------------
	.section	.nv.shared._Z17reduction1_kernelILj1024EEvPiPKim,"aw",@nobits
	.sectionflags	@""
	.align	16
	.zero		1024


//--------------------- .nv.shared.reserved.0     --------------------------
	.section	.nv.shared.reserved.0,"aw",@nobits
	.weak		__nv_reservedSMEM_offset_0_alias
	.size		__nv_reservedSMEM_offset_0_alias, 0, 64
	.other		__nv_reservedSMEM_offset_0_alias,@"STO_CUDA_RESERVED_SHARED STV_DEFAULT"
__nv_reservedSMEM_offset_0_alias:
	.zero		0
	.zero		64


//--------------------- .nv.shared._Z17reduction1_kernelILj512EEvPiPKim --------------------------
	.section	.nv.shared._Z17reduction1_kernelILj512EEvPiPKim,"aw",@nobits
	.sectionflags	@""
	.align	16
	.zero		1024


//--------------------- .nv.shared._Z17reduction1_kernelILj256EEvPiPKim --------------------------
	.section	.nv.shared._Z17reduction1_kernelILj256EEvPiPKim,"aw",@nobits
	.sectionflags	@""
	.align	16
	.zero		1024


//--------------------- .nv.shared._Z17reduction1_kernelILj128EEvPiPKim --------------------------
	.section	.nv.shared._Z17reduction1_kernelILj128EEvPiPKim,"aw",@nobits
	.sectionflags	@""
	.align	16
	.zero		1024


//--------------------- .nv.shared._Z17reduction1_kernelILj64EEvPiPKim --------------------------
	.section	.nv.shared._Z17reduction1_kernelILj64EEvPiPKim,"aw",@nobits
	.sectionflags	@""
	.align	16
	.zero		1024


//--------------------- .nv.shared._Z17reduction1_kernelILj32EEvPiPKim --------------------------
	.section	.nv.shared._Z17reduction1_kernelILj32EEvPiPKim,"aw",@nobits
	.sectionflags	@""
	.align	16
	.zero		1024


//--------------------- .nv.shared._Z17reduction1_kernelILj16EEvPiPKim --------------------------
	.section	.nv.shared._Z17reduction1_kernelILj16EEvPiPKim,"aw",@nobits
	.sectionflags	@""
	.align	16
	.zero		1024


//--------------------- .nv.shared._Z17reduction1_kernelILj8EEvPiPKim --------------------------
	.section	.nv.shared._Z17reduction1_kernelILj8EEvPiPKim,"aw",@nobits
	.sectionflags	@""
	.align	16
	.zero		1024


//--------------------- .nv.shared._Z17reduction1_kernelILj4EEvPiPKim --------------------------
	.section	.nv.shared._Z17reduction1_kernelILj4EEvPiPKim,"aw",@nobits
	.sectionflags	@""
	.align	16
	.zero		1024


//--------------------- .nv.shared._Z17reduction1_kernelILj2EEvPiPKim --------------------------
	.section	.nv.shared._Z17reduction1_kernelILj2EEvPiPKim,"aw",@nobits
	.sectionflags	@""
	.align	16
	.zero		1024


//--------------------- .nv.shared._Z17reduction1_kernelILj1EEvPiPKim --------------------------
	.section	.nv.shared._Z17reduction1_kernelILj1EEvPiPKim,"aw",@nobits
	.sectionflags	@""
	.align	16
	.zero		1024


//--------------------- .nv.constant0._Z17reduction1_kernelILj1024EEvPiPKim --------------------------
	.section	.nv.constant0._Z17reduction1_kernelILj1024EEvPiPKim,"a",@progbits
	.sectionflags	@""
	.align	4
.nv.constant0._Z17reduction1_kernelILj1024EEvPiPKim:
	.zero		920


//--------------------- .nv.constant0._Z17reduction1_kernelILj512EEvPiPKim --------------------------
	.section	.nv.constant0._Z17reduction1_kernelILj512EEvPiPKim,"a",@progbits
	.sectionflags	@""
	.align	4
.nv.constant0._Z17reduction1_kernelILj512EEvPiPKim:
	.zero		920


//--------------------- .nv.constant0._Z17reduction1_kernelILj256EEvPiPKim --------------------------
	.section	.nv.constant0._Z17reduction1_kernelILj256EEvPiPKim,"a",@progbits
	.sectionflags	@""
	.align	4
.nv.constant0._Z17reduction1_kernelILj256EEvPiPKim:
	.zero		920


//--------------------- .nv.constant0._Z17reduction1_kernelILj128EEvPiPKim --------------------------
	.section	.nv.constant0._Z17reduction1_kernelILj128EEvPiPKim,"a",@progbits
	.sectionflags	@""
	.align	4
.nv.constant0._Z17reduction1_kernelILj128EEvPiPKim:
	.zero		920


//--------------------- .nv.constant0._Z17reduction1_kernelILj64EEvPiPKim --------------------------
	.section	.nv.constant0._Z17reduction1_kernelILj64EEvPiPKim,"a",@progbits
	.sectionflags	@""
	.align	4
.nv.constant0._Z17reduction1_kernelILj64EEvPiPKim:
	.zero		920


//--------------------- .nv.constant0._Z17reduction1_kernelILj32EEvPiPKim --------------------------
	.section	.nv.constant0._Z17reduction1_kernelILj32EEvPiPKim,"a",@progbits
	.sectionflags	@""
	.align	4
.nv.constant0._Z17reduction1_kernelILj32EEvPiPKim:
	.zero		920


//--------------------- .nv.constant0._Z17reduction1_kernelILj16EEvPiPKim --------------------------
	.section	.nv.constant0._Z17reduction1_kernelILj16EEvPiPKim,"a",@progbits
	.sectionflags	@""
	.align	4
.nv.constant0._Z17reduction1_kernelILj16EEvPiPKim:
	.zero		920


//--------------------- .nv.constant0._Z17reduction1_kernelILj8EEvPiPKim --------------------------
	.section	.nv.constant0._Z17reduction1_kernelILj8EEvPiPKim,"a",@progbits
	.sectionflags	@""
	.align	4
.nv.constant0._Z17reduction1_kernelILj8EEvPiPKim:
	.zero		920


//--------------------- .nv.constant0._Z17reduction1_kernelILj4EEvPiPKim --------------------------
	.section	.nv.constant0._Z17reduction1_kernelILj4EEvPiPKim,"a",@progbits
	.sectionflags	@""
	.align	4
.nv.constant0._Z17reduction1_kernelILj4EEvPiPKim:
	.zero		920


//--------------------- .nv.constant0._Z17reduction1_kernelILj2EEvPiPKim --------------------------
	.section	.nv.constant0._Z17reduction1_kernelILj2EEvPiPKim,"a",@progbits
	.sectionflags	@""
	.align	4
.nv.constant0._Z17reduction1_kernelILj2EEvPiPKim:
	.zero		920


//--------------------- .nv.constant0._Z17reduction1_kernelILj1EEvPiPKim --------------------------
	.section	.nv.constant0._Z17reduction1_kernelILj1EEvPiPKim,"a",@progbits
	.sectionflags	@""
	.align	4
.nv.constant0._Z17reduction1_kernelILj1EEvPiPKim:
	.zero		920


//--------------------- SYMBOLS --------------------------

	.type		.nv.reservedSmem.offset0,@object
	.size		.nv.reservedSmem.offset0,0x4
	.type		.nv.reservedSmem.cap,@object
	.size		.nv.reservedSmem.cap,0x4
